//
// Generated by NVIDIA NVVM Compiler
//
// Compiler Build ID: CL-36424714
// Cuda compilation tools, release 13.0, V13.0.88
// Based on NVVM 20.0.0
//

.version 9.0
.target sm_100
.address_size 64

	// .globl	_Z22convert_to_gray_kernelPhS_iii
// _ZZ21transpose_kernel_tileP6float2S0_iiE4tile has been demoted
.extern .shared .align 16 .b8 s_data[];
.global .align 4 .b8 __cudart_i2opi_f[24] = {65, 144, 67, 60, 153, 149, 98, 219, 192, 221, 52, 245, 209, 87, 39, 252, 41, 21, 68, 78, 110, 131, 249, 162};

.visible .entry _Z22convert_to_gray_kernelPhS_iii(
	.param .u64 .ptr .align 1 _Z22convert_to_gray_kernelPhS_iii_param_0,
	.param .u64 .ptr .align 1 _Z22convert_to_gray_kernelPhS_iii_param_1,
	.param .u32 _Z22convert_to_gray_kernelPhS_iii_param_2,
	.param .u32 _Z22convert_to_gray_kernelPhS_iii_param_3,
	.param .u32 _Z22convert_to_gray_kernelPhS_iii_param_4
)
{
	.reg .pred 	%p<4>;
	.reg .b16 	%rs<4>;
	.reg .b32 	%r<17>;
	.reg .b32 	%f<7>;
	.reg .b64 	%rd<9>;

	ld.param.u64 	%rd1, [_Z22convert_to_gray_kernelPhS_iii_param_0];
	ld.param.u64 	%rd2, [_Z22convert_to_gray_kernelPhS_iii_param_1];
	ld.param.u32 	%r5, [_Z22convert_to_gray_kernelPhS_iii_param_2];
	ld.param.u32 	%r3, [_Z22convert_to_gray_kernelPhS_iii_param_3];
	ld.param.u32 	%r4, [_Z22convert_to_gray_kernelPhS_iii_param_4];
	mov.u32 	%r7, %ctaid.x;
	mov.u32 	%r8, %ntid.x;
	mov.u32 	%r9, %tid.x;
	mad.lo.s32 	%r1, %r7, %r8, %r9;
	mov.u32 	%r10, %ctaid.y;
	mov.u32 	%r11, %ntid.y;
	mov.u32 	%r12, %tid.y;
	mad.lo.s32 	%r13, %r10, %r11, %r12;
	setp.ge.s32 	%p1, %r1, %r3;
	setp.ge.s32 	%p2, %r13, %r5;
	or.pred  	%p3, %p1, %p2;
	@%p3 bra 	$L__BB0_2;
	cvta.to.global.u64 	%rd3, %rd1;
	cvta.to.global.u64 	%rd4, %rd2;
	mad.lo.s32 	%r14, %r3, %r13, %r1;
	mul.lo.s32 	%r15, %r14, %r4;
	cvt.s64.s32 	%rd5, %r15;
	add.s64 	%rd6, %rd3, %rd5;
	ld.global.u8 	%rs1, [%rd6+2];
	ld.global.u8 	%rs2, [%rd6+1];
	ld.global.u8 	%rs3, [%rd6];
	cvt.rn.f32.u16 	%f1, %rs1;
	cvt.rn.f32.u16 	%f2, %rs2;
	mul.f32 	%f3, %f2, 0f3F1645A2;
	fma.rn.f32 	%f4, %f1, 0f3E991687, %f3;
	cvt.rn.f32.u16 	%f5, %rs3;
	fma.rn.f32 	%f6, %f5, 0f3DE978D5, %f4;
	cvt.rzi.u32.f32 	%r16, %f6;
	cvt.s64.s32 	%rd7, %r14;
	add.s64 	%rd8, %rd4, %rd7;
	st.global.u8 	[%rd8], %r16;
$L__BB0_2:
	ret;

}
	// .globl	_Z13init_fft_dataPhP6float2iiii
.visible .entry _Z13init_fft_dataPhP6float2iiii(
	.param .u64 .ptr .align 1 _Z13init_fft_dataPhP6float2iiii_param_0,
	.param .u64 .ptr .align 1 _Z13init_fft_dataPhP6float2iiii_param_1,
	.param .u32 _Z13init_fft_dataPhP6float2iiii_param_2,
	.param .u32 _Z13init_fft_dataPhP6float2iiii_param_3,
	.param .u32 _Z13init_fft_dataPhP6float2iiii_param_4,
	.param .u32 _Z13init_fft_dataPhP6float2iiii_param_5
)
{
	.reg .pred 	%p<4>;
	.reg .b16 	%rs<2>;
	.reg .b32 	%r<17>;
	.reg .b32 	%f<4>;
	.reg .b64 	%rd<11>;

	ld.param.u64 	%rd2, [_Z13init_fft_dataPhP6float2iiii_param_0];
	ld.param.u64 	%rd3, [_Z13init_fft_dataPhP6float2iiii_param_1];
	ld.param.u32 	%r5, [_Z13init_fft_dataPhP6float2iiii_param_2];
	ld.param.u32 	%r3, [_Z13init_fft_dataPhP6float2iiii_param_3];
	ld.param.u32 	%r4, [_Z13init_fft_dataPhP6float2iiii_param_4];
	cvta.to.global.u64 	%rd1, %rd3;
	mov.u32 	%r7, %ctaid.x;
	mov.u32 	%r8, %ntid.x;
	mov.u32 	%r9, %tid.x;
	mad.lo.s32 	%r1, %r7, %r8, %r9;
	mov.u32 	%r10, %ctaid.y;
	mov.u32 	%r11, %ntid.y;
	mov.u32 	%r12, %tid.y;
	mad.lo.s32 	%r13, %r10, %r11, %r12;
	setp.ge.s32 	%p1, %r1, %r3;
	setp.ge.s32 	%p2, %r13, %r5;
	or.pred  	%p3, %p1, %p2;
	@%p3 bra 	$L__BB1_2;
	cvta.to.global.u64 	%rd6, %rd2;
	mad.lo.s32 	%r15, %r3, %r13, %r1;
	cvt.s64.s32 	%rd7, %r15;
	add.s64 	%rd8, %rd6, %rd7;
	ld.global.u8 	%rs1, [%rd8];
	cvt.rn.f32.u16 	%f2, %rs1;
	mad.lo.s32 	%r16, %r4, %r13, %r1;
	mul.wide.s32 	%rd9, %r16, 8;
	add.s64 	%rd10, %rd1, %rd9;
	mov.f32 	%f3, 0f00000000;
	st.global.v2.f32 	[%rd10], {%f2, %f3};
	bra.uni 	$L__BB1_3;
$L__BB1_2:
	mad.lo.s32 	%r14, %r4, %r13, %r1;
	mul.wide.s32 	%rd4, %r14, 8;
	add.s64 	%rd5, %rd1, %rd4;
	mov.f32 	%f1, 0f00000000;
	st.global.v2.f32 	[%rd5], {%f1, %f1};
$L__BB1_3:
	ret;

}
	// .globl	_Z31bit_reversal_reorder_kernel_allP6float2S0_Piii
.visible .entry _Z31bit_reversal_reorder_kernel_allP6float2S0_Piii(
	.param .u64 .ptr .align 1 _Z31bit_reversal_reorder_kernel_allP6float2S0_Piii_param_0,
	.param .u64 .ptr .align 1 _Z31bit_reversal_reorder_kernel_allP6float2S0_Piii_param_1,
	.param .u64 .ptr .align 1 _Z31bit_reversal_reorder_kernel_allP6float2S0_Piii_param_2,
	.param .u32 _Z31bit_reversal_reorder_kernel_allP6float2S0_Piii_param_3,
	.param .u32 _Z31bit_reversal_reorder_kernel_allP6float2S0_Piii_param_4
)
{
	.reg .pred 	%p<7>;
	.reg .b32 	%r<52>;
	.reg .b32 	%f<11>;
	.reg .b64 	%rd<24>;

	ld.param.u64 	%rd4, [_Z31bit_reversal_reorder_kernel_allP6float2S0_Piii_param_0];
	ld.param.u64 	%rd5, [_Z31bit_reversal_reorder_kernel_allP6float2S0_Piii_param_1];
	ld.param.u64 	%rd3, [_Z31bit_reversal_reorder_kernel_allP6float2S0_Piii_param_2];
	ld.param.u32 	%r31, [_Z31bit_reversal_reorder_kernel_allP6float2S0_Piii_param_3];
	ld.param.u32 	%r32, [_Z31bit_reversal_reorder_kernel_allP6float2S0_Piii_param_4];
	cvta.to.global.u64 	%rd1, %rd5;
	cvta.to.global.u64 	%rd2, %rd4;
	mov.u32 	%r33, %ctaid.x;
	mov.u32 	%r34, %ntid.x;
	mul.lo.s32 	%r1, %r33, %r34;
	mov.u32 	%r2, %tid.x;
	add.s32 	%r3, %r1, %r2;
	mov.u32 	%r35, %nctaid.y;
	add.s32 	%r36, %r35, %r32;
	add.s32 	%r37, %r36, -1;
	div.u32 	%r4, %r37, %r35;
	mov.u32 	%r5, %ctaid.y;
	mul.lo.s32 	%r6, %r4, %r5;
	add.s32 	%r38, %r6, %r4;
	min.s32 	%r7, %r38, %r32;
	setp.ge.s32 	%p1, %r3, %r31;
	@%p1 bra 	$L__BB2_8;
	cvta.to.global.u64 	%rd6, %rd3;
	mul.wide.s32 	%rd7, %r3, 4;
	add.s64 	%rd8, %rd6, %rd7;
	ld.global.u32 	%r8, [%rd8];
	setp.ge.s32 	%p2, %r6, %r7;
	@%p2 bra 	$L__BB2_8;
	sub.s32 	%r39, %r7, %r6;
	and.b32  	%r9, %r39, 3;
	setp.eq.s32 	%p3, %r9, 0;
	mov.u32 	%r48, %r6;
	@%p3 bra 	$L__BB2_5;
	mul.lo.s32 	%r40, %r5, %r31;
	mul.lo.s32 	%r41, %r40, %r4;
	add.s32 	%r42, %r2, %r41;
	add.s32 	%r47, %r42, %r1;
	add.s32 	%r46, %r8, %r41;
	neg.s32 	%r45, %r9;
	add.s32 	%r48, %r6, %r9;
$L__BB2_4:
	.pragma "nounroll";
	mul.wide.s32 	%rd9, %r46, 8;
	add.s64 	%rd10, %rd1, %rd9;
	mul.wide.s32 	%rd11, %r47, 8;
	add.s64 	%rd12, %rd2, %rd11;
	ld.global.v2.f32 	{%f1, %f2}, [%rd12];
	st.global.v2.f32 	[%rd10], {%f1, %f2};
	add.s32 	%r47, %r47, %r31;
	add.s32 	%r46, %r46, %r31;
	add.s32 	%r45, %r45, 1;
	setp.ne.s32 	%p4, %r45, 0;
	@%p4 bra 	$L__BB2_4;
$L__BB2_5:
	sub.s32 	%r43, %r6, %r7;
	setp.gt.u32 	%p5, %r43, -4;
	@%p5 bra 	$L__BB2_8;
	sub.s32 	%r51, %r48, %r7;
	mul.lo.s32 	%r44, %r48, %r31;
	add.s32 	%r50, %r3, %r44;
	shl.b32 	%r23, %r31, 2;
	add.s32 	%r49, %r8, %r44;
	mul.wide.s32 	%rd17, %r31, 8;
$L__BB2_7:
	mul.wide.s32 	%rd13, %r49, 8;
	add.s64 	%rd14, %rd1, %rd13;
	mul.wide.s32 	%rd15, %r50, 8;
	add.s64 	%rd16, %rd2, %rd15;
	ld.global.v2.f32 	{%f3, %f4}, [%rd16];
	st.global.v2.f32 	[%rd14], {%f3, %f4};
	add.s64 	%rd18, %rd14, %rd17;
	add.s64 	%rd19, %rd16, %rd17;
	ld.global.v2.f32 	{%f5, %f6}, [%rd19];
	st.global.v2.f32 	[%rd18], {%f5, %f6};
	add.s64 	%rd20, %rd18, %rd17;
	add.s64 	%rd21, %rd19, %rd17;
	ld.global.v2.f32 	{%f7, %f8}, [%rd21];
	st.global.v2.f32 	[%rd20], {%f7, %f8};
	add.s64 	%rd22, %rd20, %rd17;
	add.s64 	%rd23, %rd21, %rd17;
	ld.global.v2.f32 	{%f9, %f10}, [%rd23];
	st.global.v2.f32 	[%rd22], {%f9, %f10};
	add.s32 	%r51, %r51, 4;
	add.s32 	%r50, %r50, %r23;
	add.s32 	%r49, %r49, %r23;
	setp.ne.s32 	%p6, %r51, 0;
	@%p6 bra 	$L__BB2_7;
$L__BB2_8:
	ret;

}
	// .globl	_Z19fft_rows_kernel_allP6float2i
.visible .entry _Z19fft_rows_kernel_allP6float2i(
	.param .u64 .ptr .align 1 _Z19fft_rows_kernel_allP6float2i_param_0,
	.param .u32 _Z19fft_rows_kernel_allP6float2i_param_1
)
{
	.local .align 4 .b8 	__local_depot3[28];
	.reg .b64 	%SP;
	.reg .b64 	%SPL;
	.reg .pred 	%p<24>;
	.reg .b32 	%r<108>;
	.reg .b32 	%f<87>;
	.reg .b64 	%rd<44>;
	.reg .b64 	%fd<9>;

	mov.u64 	%SPL, __local_depot3;
	ld.param.u64 	%rd14, [_Z19fft_rows_kernel_allP6float2i_param_0];
	ld.param.u32 	%r40, [_Z19fft_rows_kernel_allP6float2i_param_1];
	add.u64 	%rd1, %SPL, 0;
	add.u64 	%rd2, %SPL, 0;
	cvt.rn.f32.s32 	%f11, %r40;
	setp.lt.s32 	%p1, %r40, 1;
	mul.f32 	%f12, %f11, 0f4B000000;
	selp.f32 	%f13, %f12, %f11, %p1;
	selp.f32 	%f14, 0fC1B80000, 0f00000000, %p1;
	mov.b32 	%r41, %f13;
	add.s32 	%r42, %r41, -1060439283;
	and.b32  	%r43, %r42, -8388608;
	sub.s32 	%r44, %r41, %r43;
	mov.b32 	%f15, %r44;
	cvt.rn.f32.s32 	%f16, %r43;
	fma.rn.f32 	%f17, %f16, 0f34000000, %f14;
	add.f32 	%f18, %f15, 0fBF800000;
	fma.rn.f32 	%f19, %f18, 0f3DC6B27F, 0fBE2C7F30;
	fma.rn.f32 	%f20, %f19, %f18, 0f3E2FCF2A;
	fma.rn.f32 	%f21, %f20, %f18, 0fBE374E43;
	fma.rn.f32 	%f22, %f21, %f18, 0f3E520BF4;
	fma.rn.f32 	%f23, %f22, %f18, 0fBE763C8B;
	fma.rn.f32 	%f24, %f23, %f18, 0f3E93BF99;
	fma.rn.f32 	%f25, %f24, %f18, 0fBEB8AA49;
	fma.rn.f32 	%f26, %f25, %f18, 0f3EF6384A;
	fma.rn.f32 	%f27, %f26, %f18, 0fBF38AA3B;
	mul.f32 	%f28, %f18, %f27;
	mul.f32 	%f29, %f18, %f28;
	fma.rn.f32 	%f30, %f18, 0f3FB8AA3B, %f29;
	add.f32 	%f31, %f17, %f30;
	setp.gt.u32 	%p2, %r41, 2139095039;
	fma.rn.f32 	%f32, %f13, 0f7F800000, 0f7F800000;
	selp.f32 	%f33, %f32, %f31, %p2;
	setp.eq.f32 	%p3, %f13, 0f00000000;
	selp.f32 	%f34, 0fFF800000, %f33, %p3;
	cvt.rzi.s32.f32 	%r1, %f34;
	setp.lt.s32 	%p4, %r1, 1;
	@%p4 bra 	$L__BB3_22;
	cvta.to.global.u64 	%rd3, %rd14;
	mov.u32 	%r46, %ctaid.x;
	shr.u32 	%r47, %r40, 31;
	add.s32 	%r48, %r40, %r47;
	shr.s32 	%r2, %r48, 1;
	mul.lo.s32 	%r3, %r40, %r46;
	mov.b32 	%r98, 1;
	mov.u32 	%r4, %ntid.x;
$L__BB3_2:
	mov.u32 	%r99, %tid.x;
	setp.ge.s32 	%p5, %r99, %r2;
	mov.b32 	%r49, 1;
	shl.b32 	%r7, %r49, %r98;
	shr.s32 	%r8, %r7, 1;
	@%p5 bra 	$L__BB3_21;
	cvt.rn.f32.s32 	%f35, %r7;
	cvt.f64.f32 	%fd1, %f35;
$L__BB3_4:
	rem.s32 	%r10, %r99, %r8;
	cvt.rn.f32.u32 	%f36, %r10;
	cvt.f64.f32 	%fd2, %f36;
	mul.f64 	%fd3, %fd2, 0dC01921FB54442D18;
	div.rn.f64 	%fd4, %fd3, %fd1;
	cvt.rn.f32.f64 	%f1, %fd4;
	mul.f32 	%f37, %f1, 0f3F22F983;
	cvt.rni.s32.f32 	%r107, %f37;
	cvt.rn.f32.s32 	%f38, %r107;
	fma.rn.f32 	%f39, %f38, 0fBFC90FDA, %f1;
	fma.rn.f32 	%f40, %f38, 0fB3A22168, %f39;
	fma.rn.f32 	%f86, %f38, 0fA7C234C5, %f40;
	abs.f32 	%f3, %f1;
	setp.ltu.f32 	%p6, %f3, 0f47CE4780;
	mov.u32 	%r103, %r107;
	mov.f32 	%f85, %f86;
	@%p6 bra 	$L__BB3_12;
	setp.neu.f32 	%p7, %f3, 0f7F800000;
	@%p7 bra 	$L__BB3_7;
	mov.f32 	%f43, 0f00000000;
	mul.rn.f32 	%f85, %f1, %f43;
	mov.b32 	%r103, 0;
	bra.uni 	$L__BB3_12;
$L__BB3_7:
	mov.b32 	%r12, %f1;
	shl.b32 	%r51, %r12, 8;
	or.b32  	%r13, %r51, -2147483648;
	mov.b64 	%rd42, 0;
	mov.b32 	%r100, 0;
	mov.u64 	%rd40, __cudart_i2opi_f;
	mov.u64 	%rd41, %rd2;
$L__BB3_8:
	.pragma "nounroll";
	ld.global.nc.u32 	%r52, [%rd40];
	mad.wide.u32 	%rd19, %r52, %r13, %rd42;
	shr.u64 	%rd42, %rd19, 32;
	st.local.u32 	[%rd41], %rd19;
	add.s32 	%r100, %r100, 1;
	add.s64 	%rd41, %rd41, 4;
	add.s64 	%rd40, %rd40, 4;
	setp.ne.s32 	%p8, %r100, 6;
	@%p8 bra 	$L__BB3_8;
	shr.u32 	%r53, %r12, 23;
	st.local.u32 	[%rd2+24], %rd42;
	and.b32  	%r16, %r53, 31;
	and.b32  	%r54, %r53, 224;
	add.s32 	%r55, %r54, -128;
	shr.u32 	%r56, %r55, 5;
	mul.wide.u32 	%rd20, %r56, 4;
	sub.s64 	%rd10, %rd2, %rd20;
	ld.local.u32 	%r101, [%rd10+24];
	ld.local.u32 	%r102, [%rd10+20];
	setp.eq.s32 	%p9, %r16, 0;
	@%p9 bra 	$L__BB3_11;
	shf.l.wrap.b32 	%r101, %r102, %r101, %r16;
	ld.local.u32 	%r57, [%rd10+16];
	shf.l.wrap.b32 	%r102, %r57, %r102, %r16;
$L__BB3_11:
	shr.u32 	%r58, %r101, 30;
	shf.l.wrap.b32 	%r59, %r102, %r101, 2;
	shl.b32 	%r60, %r102, 2;
	shr.u32 	%r61, %r59, 31;
	add.s32 	%r62, %r61, %r58;
	neg.s32 	%r63, %r62;
	setp.lt.s32 	%p10, %r12, 0;
	selp.b32 	%r103, %r63, %r62, %p10;
	xor.b32  	%r64, %r59, %r12;
	shr.s32 	%r65, %r59, 31;
	xor.b32  	%r66, %r65, %r59;
	xor.b32  	%r67, %r65, %r60;
	cvt.u64.u32 	%rd21, %r66;
	shl.b64 	%rd22, %rd21, 32;
	cvt.u64.u32 	%rd23, %r67;
	or.b64  	%rd24, %rd22, %rd23;
	cvt.rn.f64.s64 	%fd5, %rd24;
	mul.f64 	%fd6, %fd5, 0d3BF921FB54442D19;
	cvt.rn.f32.f64 	%f41, %fd6;
	neg.f32 	%f42, %f41;
	setp.lt.s32 	%p11, %r64, 0;
	selp.f32 	%f85, %f42, %f41, %p11;
$L__BB3_12:
	setp.ltu.f32 	%p12, %f3, 0f47CE4780;
	add.s32 	%r69, %r103, 1;
	mul.rn.f32 	%f44, %f85, %f85;
	and.b32  	%r70, %r103, 1;
	setp.eq.b32 	%p13, %r70, 1;
	selp.f32 	%f45, %f85, 0f3F800000, %p13;
	fma.rn.f32 	%f46, %f44, %f45, 0f00000000;
	fma.rn.f32 	%f47, %f44, 0f37CBAC00, 0fBAB607ED;
	selp.f32 	%f48, 0fB94D4153, %f47, %p13;
	selp.f32 	%f49, 0f3C0885E4, 0f3D2AAABB, %p13;
	fma.rn.f32 	%f50, %f48, %f44, %f49;
	selp.f32 	%f51, 0fBE2AAAA8, 0fBEFFFFFF, %p13;
	fma.rn.f32 	%f52, %f50, %f44, %f51;
	fma.rn.f32 	%f53, %f52, %f46, %f45;
	and.b32  	%r71, %r69, 2;
	setp.eq.s32 	%p14, %r71, 0;
	mov.f32 	%f54, 0f00000000;
	sub.f32 	%f55, %f54, %f53;
	selp.f32 	%f7, %f53, %f55, %p14;
	@%p12 bra 	$L__BB3_20;
	setp.neu.f32 	%p15, %f3, 0f7F800000;
	@%p15 bra 	$L__BB3_15;
	mov.f32 	%f58, 0f00000000;
	mul.rn.f32 	%f86, %f1, %f58;
	mov.b32 	%r107, 0;
	bra.uni 	$L__BB3_20;
$L__BB3_15:
	mov.b32 	%r25, %f1;
	shl.b32 	%r73, %r25, 8;
	or.b32  	%r26, %r73, -2147483648;
	mov.b64 	%rd43, 0;
	mov.b32 	%r104, 0;
$L__BB3_16:
	.pragma "nounroll";
	mul.wide.u32 	%rd26, %r104, 4;
	mov.u64 	%rd27, __cudart_i2opi_f;
	add.s64 	%rd28, %rd27, %rd26;
	ld.global.nc.u32 	%r74, [%rd28];
	mad.wide.u32 	%rd29, %r74, %r26, %rd43;
	shr.u64 	%rd43, %rd29, 32;
	add.s64 	%rd30, %rd1, %rd26;
	st.local.u32 	[%rd30], %rd29;
	add.s32 	%r104, %r104, 1;
	setp.ne.s32 	%p16, %r104, 6;
	@%p16 bra 	$L__BB3_16;
	shr.u32 	%r75, %r25, 23;
	st.local.u32 	[%rd1+24], %rd43;
	and.b32  	%r29, %r75, 31;
	and.b32  	%r76, %r75, 224;
	add.s32 	%r77, %r76, -128;
	shr.u32 	%r78, %r77, 5;
	mul.wide.u32 	%rd31, %r78, 4;
	sub.s64 	%rd13, %rd1, %rd31;
	ld.local.u32 	%r105, [%rd13+24];
	ld.local.u32 	%r106, [%rd13+20];
	setp.eq.s32 	%p17, %r29, 0;
	@%p17 bra 	$L__BB3_19;
	shf.l.wrap.b32 	%r105, %r106, %r105, %r29;
	ld.local.u32 	%r79, [%rd13+16];
	shf.l.wrap.b32 	%r106, %r79, %r106, %r29;
$L__BB3_19:
	shr.u32 	%r80, %r105, 30;
	shf.l.wrap.b32 	%r81, %r106, %r105, 2;
	shl.b32 	%r82, %r106, 2;
	shr.u32 	%r83, %r81, 31;
	add.s32 	%r84, %r83, %r80;
	neg.s32 	%r85, %r84;
	setp.lt.s32 	%p18, %r25, 0;
	selp.b32 	%r107, %r85, %r84, %p18;
	xor.b32  	%r86, %r81, %r25;
	shr.s32 	%r87, %r81, 31;
	xor.b32  	%r88, %r87, %r81;
	xor.b32  	%r89, %r87, %r82;
	cvt.u64.u32 	%rd32, %r88;
	shl.b64 	%rd33, %rd32, 32;
	cvt.u64.u32 	%rd34, %r89;
	or.b64  	%rd35, %rd33, %rd34;
	cvt.rn.f64.s64 	%fd7, %rd35;
	mul.f64 	%fd8, %fd7, 0d3BF921FB54442D19;
	cvt.rn.f32.f64 	%f56, %fd8;
	neg.f32 	%f57, %f56;
	setp.lt.s32 	%p19, %r86, 0;
	selp.f32 	%f86, %f57, %f56, %p19;
$L__BB3_20:
	div.s32 	%r91, %r99, %r8;
	shl.b32 	%r92, %r91, %r98;
	add.s32 	%r93, %r92, %r3;
	add.s32 	%r94, %r93, %r10;
	mul.rn.f32 	%f59, %f86, %f86;
	and.b32  	%r95, %r107, 1;
	setp.eq.b32 	%p20, %r95, 1;
	selp.f32 	%f60, 0f3F800000, %f86, %p20;
	fma.rn.f32 	%f61, %f59, %f60, 0f00000000;
	fma.rn.f32 	%f62, %f59, 0f37CBAC00, 0fBAB607ED;
	selp.f32 	%f63, %f62, 0fB94D4153, %p20;
	selp.f32 	%f64, 0f3D2AAABB, 0f3C0885E4, %p20;
	fma.rn.f32 	%f65, %f63, %f59, %f64;
	selp.f32 	%f66, 0fBEFFFFFF, 0fBE2AAAA8, %p20;
	fma.rn.f32 	%f67, %f65, %f59, %f66;
	fma.rn.f32 	%f68, %f67, %f61, %f60;
	and.b32  	%r96, %r107, 2;
	setp.eq.s32 	%p21, %r96, 0;
	mov.f32 	%f69, 0f00000000;
	sub.f32 	%f70, %f69, %f68;
	selp.f32 	%f71, %f68, %f70, %p21;
	add.s32 	%r97, %r94, %r8;
	mul.wide.s32 	%rd36, %r97, 8;
	add.s64 	%rd37, %rd3, %rd36;
	ld.global.v2.f32 	{%f72, %f73}, [%rd37];
	mul.f32 	%f74, %f7, %f72;
	mul.f32 	%f75, %f73, %f71;
	sub.f32 	%f76, %f74, %f75;
	mul.f32 	%f77, %f72, %f71;
	fma.rn.f32 	%f78, %f7, %f73, %f77;
	mul.wide.s32 	%rd38, %r94, 8;
	add.s64 	%rd39, %rd3, %rd38;
	ld.global.v2.f32 	{%f79, %f80}, [%rd39];
	add.f32 	%f81, %f79, %f76;
	add.f32 	%f82, %f80, %f78;
	st.global.v2.f32 	[%rd39], {%f81, %f82};
	sub.f32 	%f83, %f79, %f76;
	sub.f32 	%f84, %f80, %f78;
	st.global.v2.f32 	[%rd37], {%f83, %f84};
	add.s32 	%r99, %r99, %r4;
	setp.lt.s32 	%p22, %r99, %r2;
	@%p22 bra 	$L__BB3_4;
$L__BB3_21:
	bar.sync 	0;
	add.s32 	%r39, %r98, 1;
	setp.ne.s32 	%p23, %r98, %r1;
	mov.u32 	%r98, %r39;
	@%p23 bra 	$L__BB3_2;
$L__BB3_22:
	ret;

}
	// .globl	_Z22fft_rows_kernel_sharedP6float2i
.visible .entry _Z22fft_rows_kernel_sharedP6float2i(
	.param .u64 .ptr .align 1 _Z22fft_rows_kernel_sharedP6float2i_param_0,
	.param .u32 _Z22fft_rows_kernel_sharedP6float2i_param_1
)
{
	.local .align 4 .b8 	__local_depot4[28];
	.reg .b64 	%SP;
	.reg .b64 	%SPL;
	.reg .pred 	%p<45>;
	.reg .b32 	%r<239>;
	.reg .b32 	%f<107>;
	.reg .b64 	%rd<60>;
	.reg .b64 	%fd<9>;

	mov.u64 	%SPL, __local_depot4;
	ld.param.u64 	%rd14, [_Z22fft_rows_kernel_sharedP6float2i_param_0];
	ld.param.u32 	%r106, [_Z22fft_rows_kernel_sharedP6float2i_param_1];
	cvta.to.global.u64 	%rd1, %rd14;
	add.u64 	%rd2, %SPL, 0;
	add.u64 	%rd3, %SPL, 0;
	mov.u32 	%r1, %ctaid.x;
	mov.u32 	%r2, %tid.x;
	mov.u32 	%r3, %ntid.x;
	add.s32 	%r107, %r3, %r106;
	add.s32 	%r108, %r107, -1;
	div.u32 	%r4, %r108, %r3;
	setp.lt.s32 	%p1, %r4, 1;
	@%p1 bra 	$L__BB4_17;
	mul.lo.s32 	%r5, %r106, %r1;
	and.b32  	%r6, %r4, 3;
	setp.lt.u32 	%p2, %r4, 4;
	mov.b32 	%r212, 0;
	@%p2 bra 	$L__BB4_12;
	and.b32  	%r212, %r4, 2147483644;
	mov.b32 	%r210, 0;
$L__BB4_3:
	mad.lo.s32 	%r9, %r210, %r3, %r2;
	setp.ge.s32 	%p3, %r9, %r106;
	@%p3 bra 	$L__BB4_5;
	shl.b32 	%r111, %r9, 3;
	mov.u32 	%r112, s_data;
	add.s32 	%r113, %r112, %r111;
	add.s32 	%r114, %r9, %r5;
	mul.wide.s32 	%rd17, %r114, 8;
	add.s64 	%rd18, %rd1, %rd17;
	ld.global.v2.f32 	{%f11, %f12}, [%rd18];
	st.shared.v2.f32 	[%r113], {%f11, %f12};
$L__BB4_5:
	add.s32 	%r10, %r9, %r3;
	setp.ge.s32 	%p4, %r10, %r106;
	@%p4 bra 	$L__BB4_7;
	shl.b32 	%r115, %r10, 3;
	mov.u32 	%r116, s_data;
	add.s32 	%r117, %r116, %r115;
	add.s32 	%r118, %r10, %r5;
	mul.wide.s32 	%rd19, %r118, 8;
	add.s64 	%rd20, %rd1, %rd19;
	ld.global.v2.f32 	{%f13, %f14}, [%rd20];
	st.shared.v2.f32 	[%r117], {%f13, %f14};
$L__BB4_7:
	add.s32 	%r11, %r10, %r3;
	setp.ge.s32 	%p5, %r11, %r106;
	@%p5 bra 	$L__BB4_9;
	shl.b32 	%r119, %r11, 3;
	mov.u32 	%r120, s_data;
	add.s32 	%r121, %r120, %r119;
	add.s32 	%r122, %r11, %r5;
	mul.wide.s32 	%rd21, %r122, 8;
	add.s64 	%rd22, %rd1, %rd21;
	ld.global.v2.f32 	{%f15, %f16}, [%rd22];
	st.shared.v2.f32 	[%r121], {%f15, %f16};
$L__BB4_9:
	add.s32 	%r12, %r11, %r3;
	setp.ge.s32 	%p6, %r12, %r106;
	@%p6 bra 	$L__BB4_11;
	shl.b32 	%r123, %r12, 3;
	mov.u32 	%r124, s_data;
	add.s32 	%r125, %r124, %r123;
	add.s32 	%r126, %r12, %r5;
	mul.wide.s32 	%rd23, %r126, 8;
	add.s64 	%rd24, %rd1, %rd23;
	ld.global.v2.f32 	{%f17, %f18}, [%rd24];
	st.shared.v2.f32 	[%r125], {%f17, %f18};
$L__BB4_11:
	add.s32 	%r210, %r210, 4;
	setp.ne.s32 	%p7, %r210, %r212;
	@%p7 bra 	$L__BB4_3;
$L__BB4_12:
	setp.eq.s32 	%p8, %r6, 0;
	@%p8 bra 	$L__BB4_17;
	mov.b32 	%r213, 0;
$L__BB4_14:
	.pragma "nounroll";
	mad.lo.s32 	%r17, %r212, %r3, %r2;
	setp.ge.s32 	%p9, %r17, %r106;
	@%p9 bra 	$L__BB4_16;
	shl.b32 	%r128, %r17, 3;
	mov.u32 	%r129, s_data;
	add.s32 	%r130, %r129, %r128;
	add.s32 	%r131, %r17, %r5;
	mul.wide.s32 	%rd25, %r131, 8;
	add.s64 	%rd26, %rd1, %rd25;
	ld.global.v2.f32 	{%f19, %f20}, [%rd26];
	st.shared.v2.f32 	[%r130], {%f19, %f20};
$L__BB4_16:
	add.s32 	%r212, %r212, 1;
	add.s32 	%r213, %r213, 1;
	setp.ne.s32 	%p10, %r213, %r6;
	@%p10 bra 	$L__BB4_14;
$L__BB4_17:
	bar.sync 	0;
	cvt.rn.f32.s32 	%f21, %r106;
	setp.lt.s32 	%p11, %r106, 1;
	mul.f32 	%f22, %f21, 0f4B000000;
	selp.f32 	%f23, %f22, %f21, %p11;
	selp.f32 	%f24, 0fC1B80000, 0f00000000, %p11;
	mov.b32 	%r132, %f23;
	add.s32 	%r133, %r132, -1060439283;
	and.b32  	%r134, %r133, -8388608;
	sub.s32 	%r135, %r132, %r134;
	mov.b32 	%f25, %r135;
	cvt.rn.f32.s32 	%f26, %r134;
	fma.rn.f32 	%f27, %f26, 0f34000000, %f24;
	add.f32 	%f28, %f25, 0fBF800000;
	fma.rn.f32 	%f29, %f28, 0f3DC6B27F, 0fBE2C7F30;
	fma.rn.f32 	%f30, %f29, %f28, 0f3E2FCF2A;
	fma.rn.f32 	%f31, %f30, %f28, 0fBE374E43;
	fma.rn.f32 	%f32, %f31, %f28, 0f3E520BF4;
	fma.rn.f32 	%f33, %f32, %f28, 0fBE763C8B;
	fma.rn.f32 	%f34, %f33, %f28, 0f3E93BF99;
	fma.rn.f32 	%f35, %f34, %f28, 0fBEB8AA49;
	fma.rn.f32 	%f36, %f35, %f28, 0f3EF6384A;
	fma.rn.f32 	%f37, %f36, %f28, 0fBF38AA3B;
	mul.f32 	%f38, %f28, %f37;
	mul.f32 	%f39, %f28, %f38;
	fma.rn.f32 	%f40, %f28, 0f3FB8AA3B, %f39;
	add.f32 	%f41, %f27, %f40;
	setp.gt.u32 	%p12, %r132, 2139095039;
	fma.rn.f32 	%f42, %f23, 0f7F800000, 0f7F800000;
	selp.f32 	%f43, %f42, %f41, %p12;
	setp.eq.f32 	%p13, %f23, 0f00000000;
	selp.f32 	%f44, 0fFF800000, %f43, %p13;
	cvt.rzi.s32.f32 	%r20, %f44;
	setp.lt.s32 	%p14, %r20, 1;
	@%p14 bra 	$L__BB4_25;
	shr.u32 	%r137, %r106, 31;
	add.s32 	%r138, %r106, %r137;
	shr.s32 	%r21, %r138, 1;
	mov.b32 	%r214, 1;
	mov.u64 	%rd37, __cudart_i2opi_f;
$L__BB4_19:
	setp.lt.s32 	%p15, %r4, 1;
	@%p15 bra 	$L__BB4_58;
	mov.b32 	%r215, 0;
$L__BB4_21:
	mad.lo.s32 	%r41, %r215, %r3, %r2;
	setp.ge.s32 	%p16, %r41, %r21;
	@%p16 bra 	$L__BB4_57;
	mov.b32 	%r140, 1;
	shl.b32 	%r141, %r140, %r214;
	shr.s32 	%r142, %r141, 1;
	div.s32 	%r143, %r41, %r142;
	mul.lo.s32 	%r144, %r143, %r142;
	sub.s32 	%r145, %r41, %r144;
	shl.b32 	%r146, %r143, %r214;
	add.s32 	%r42, %r146, %r145;
	cvt.rn.f32.s32 	%f45, %r145;
	cvt.f64.f32 	%fd1, %f45;
	mul.f64 	%fd2, %fd1, 0dC01921FB54442D18;
	cvt.rn.f32.s32 	%f46, %r141;
	cvt.f64.f32 	%fd3, %f46;
	div.rn.f64 	%fd4, %fd2, %fd3;
	cvt.rn.f32.f64 	%f1, %fd4;
	mul.f32 	%f47, %f1, 0f3F22F983;
	cvt.rni.s32.f32 	%r223, %f47;
	cvt.rn.f32.s32 	%f48, %r223;
	fma.rn.f32 	%f49, %f48, 0fBFC90FDA, %f1;
	fma.rn.f32 	%f50, %f48, 0fB3A22168, %f49;
	fma.rn.f32 	%f106, %f48, 0fA7C234C5, %f50;
	abs.f32 	%f3, %f1;
	setp.ltu.f32 	%p17, %f3, 0f47CE4780;
	mov.u32 	%r219, %r223;
	mov.f32 	%f105, %f106;
	@%p17 bra 	$L__BB4_48;
	setp.neu.f32 	%p18, %f3, 0f7F800000;
	@%p18 bra 	$L__BB4_43;
	mov.f32 	%f53, 0f00000000;
	mul.rn.f32 	%f105, %f1, %f53;
	mov.b32 	%r219, 0;
	bra.uni 	$L__BB4_48;
$L__BB4_25:
	setp.lt.s32 	%p35, %r4, 1;
	@%p35 bra 	$L__BB4_42;
	mov.u32 	%r197, %ctaid.x;
	mul.lo.s32 	%r22, %r106, %r197;
	and.b32  	%r23, %r4, 3;
	setp.lt.u32 	%p36, %r4, 4;
	mov.b32 	%r234, 0;
	@%p36 bra 	$L__BB4_37;
	and.b32  	%r234, %r4, 2147483644;
	neg.s32 	%r233, %r234;
	add.s32 	%r232, %r2, %r3;
	shl.b32 	%r27, %r3, 2;
	add.s32 	%r231, %r232, %r22;
	shl.b32 	%r198, %r3, 3;
	mov.u32 	%r199, s_data;
	add.s32 	%r29, %r199, %r198;
	shl.b32 	%r230, %r2, 3;
	shl.b32 	%r31, %r3, 5;
	shl.b32 	%r200, %r3, 1;
	add.s32 	%r229, %r2, %r200;
	add.s32 	%r225, %r2, %r22;
	add.s32 	%r228, %r225, %r200;
	shl.b32 	%r201, %r3, 4;
	add.s32 	%r35, %r199, %r201;
	mul.lo.s32 	%r202, %r3, 3;
	add.s32 	%r227, %r2, %r202;
	add.s32 	%r226, %r225, %r202;
	mad.lo.s32 	%r38, %r3, 24, %r199;
	mov.u32 	%r224, %r2;
$L__BB4_28:
	setp.ge.s32 	%p37, %r224, %r106;
	@%p37 bra 	$L__BB4_30;
	mul.wide.s32 	%rd46, %r225, 8;
	add.s64 	%rd47, %rd1, %rd46;
	add.s32 	%r204, %r199, %r230;
	ld.shared.v2.f32 	{%f95, %f96}, [%r204];
	st.global.v2.f32 	[%rd47], {%f95, %f96};
$L__BB4_30:
	setp.ge.s32 	%p38, %r232, %r106;
	@%p38 bra 	$L__BB4_32;
	mul.wide.s32 	%rd48, %r231, 8;
	add.s64 	%rd49, %rd1, %rd48;
	add.s32 	%r205, %r29, %r230;
	ld.shared.v2.f32 	{%f97, %f98}, [%r205];
	st.global.v2.f32 	[%rd49], {%f97, %f98};
$L__BB4_32:
	setp.ge.s32 	%p39, %r229, %r106;
	@%p39 bra 	$L__BB4_34;
	mul.wide.s32 	%rd50, %r228, 8;
	add.s64 	%rd51, %rd1, %rd50;
	add.s32 	%r206, %r35, %r230;
	ld.shared.v2.f32 	{%f99, %f100}, [%r206];
	st.global.v2.f32 	[%rd51], {%f99, %f100};
$L__BB4_34:
	setp.ge.s32 	%p40, %r227, %r106;
	@%p40 bra 	$L__BB4_36;
	mul.wide.s32 	%rd52, %r226, 8;
	add.s64 	%rd53, %rd1, %rd52;
	add.s32 	%r207, %r38, %r230;
	ld.shared.v2.f32 	{%f101, %f102}, [%r207];
	st.global.v2.f32 	[%rd53], {%f101, %f102};
$L__BB4_36:
	add.s32 	%r233, %r233, 4;
	add.s32 	%r232, %r232, %r27;
	add.s32 	%r231, %r231, %r27;
	add.s32 	%r230, %r230, %r31;
	add.s32 	%r229, %r229, %r27;
	add.s32 	%r228, %r228, %r27;
	add.s32 	%r227, %r227, %r27;
	add.s32 	%r226, %r226, %r27;
	add.s32 	%r225, %r225, %r27;
	add.s32 	%r224, %r224, %r27;
	setp.ne.s32 	%p41, %r233, 0;
	@%p41 bra 	$L__BB4_28;
$L__BB4_37:
	setp.eq.s32 	%p42, %r23, 0;
	@%p42 bra 	$L__BB4_42;
	mad.lo.s32 	%r236, %r3, %r234, %r2;
	shl.b32 	%r208, %r236, 3;
	mov.u32 	%r209, s_data;
	add.s32 	%r238, %r209, %r208;
	shl.b32 	%r95, %r3, 3;
	add.s32 	%r237, %r236, %r22;
	neg.s32 	%r235, %r23;
$L__BB4_39:
	.pragma "nounroll";
	setp.ge.s32 	%p43, %r236, %r106;
	@%p43 bra 	$L__BB4_41;
	mul.wide.s32 	%rd54, %r237, 8;
	add.s64 	%rd55, %rd1, %rd54;
	ld.shared.v2.f32 	{%f103, %f104}, [%r238];
	st.global.v2.f32 	[%rd55], {%f103, %f104};
$L__BB4_41:
	add.s32 	%r238, %r238, %r95;
	add.s32 	%r237, %r237, %r3;
	add.s32 	%r236, %r236, %r3;
	add.s32 	%r235, %r235, 1;
	setp.ne.s32 	%p44, %r235, 0;
	@%p44 bra 	$L__BB4_39;
$L__BB4_42:
	ret;
$L__BB4_43:
	mov.b32 	%r44, %f1;
	shl.b32 	%r148, %r44, 8;
	or.b32  	%r45, %r148, -2147483648;
	mov.b64 	%rd58, 0;
	mov.b32 	%r216, 0;
	mov.u64 	%rd56, %rd37;
	mov.u64 	%rd57, %rd3;
$L__BB4_44:
	.pragma "nounroll";
	ld.global.nc.u32 	%r149, [%rd56];
	mad.wide.u32 	%rd29, %r149, %r45, %rd58;
	shr.u64 	%rd58, %rd29, 32;
	st.local.u32 	[%rd57], %rd29;
	add.s32 	%r216, %r216, 1;
	add.s64 	%rd57, %rd57, 4;
	add.s64 	%rd56, %rd56, 4;
	setp.ne.s32 	%p19, %r216, 6;
	@%p19 bra 	$L__BB4_44;
	shr.u32 	%r150, %r44, 23;
	st.local.u32 	[%rd3+24], %rd58;
	and.b32  	%r48, %r150, 31;
	and.b32  	%r151, %r150, 224;
	add.s32 	%r152, %r151, -128;
	shr.u32 	%r153, %r152, 5;
	mul.wide.u32 	%rd30, %r153, 4;
	sub.s64 	%rd10, %rd3, %rd30;
	ld.local.u32 	%r217, [%rd10+24];
	ld.local.u32 	%r218, [%rd10+20];
	setp.eq.s32 	%p20, %r48, 0;
	@%p20 bra 	$L__BB4_47;
	shf.l.wrap.b32 	%r217, %r218, %r217, %r48;
	ld.local.u32 	%r154, [%rd10+16];
	shf.l.wrap.b32 	%r218, %r154, %r218, %r48;
$L__BB4_47:
	shr.u32 	%r155, %r217, 30;
	shf.l.wrap.b32 	%r156, %r218, %r217, 2;
	shl.b32 	%r157, %r218, 2;
	shr.u32 	%r158, %r156, 31;
	add.s32 	%r159, %r158, %r155;
	neg.s32 	%r160, %r159;
	setp.lt.s32 	%p21, %r44, 0;
	selp.b32 	%r219, %r160, %r159, %p21;
	xor.b32  	%r161, %r156, %r44;
	shr.s32 	%r162, %r156, 31;
	xor.b32  	%r163, %r162, %r156;
	xor.b32  	%r164, %r162, %r157;
	cvt.u64.u32 	%rd31, %r163;
	shl.b64 	%rd32, %rd31, 32;
	cvt.u64.u32 	%rd33, %r164;
	or.b64  	%rd34, %rd32, %rd33;
	cvt.rn.f64.s64 	%fd5, %rd34;
	mul.f64 	%fd6, %fd5, 0d3BF921FB54442D19;
	cvt.rn.f32.f64 	%f51, %fd6;
	neg.f32 	%f52, %f51;
	setp.lt.s32 	%p22, %r161, 0;
	selp.f32 	%f105, %f52, %f51, %p22;
$L__BB4_48:
	setp.ltu.f32 	%p23, %f3, 0f47CE4780;
	add.s32 	%r166, %r219, 1;
	mul.rn.f32 	%f54, %f105, %f105;
	and.b32  	%r167, %r219, 1;
	setp.eq.b32 	%p24, %r167, 1;
	selp.f32 	%f55, %f105, 0f3F800000, %p24;
	fma.rn.f32 	%f56, %f54, %f55, 0f00000000;
	fma.rn.f32 	%f57, %f54, 0f37CBAC00, 0fBAB607ED;
	selp.f32 	%f58, 0fB94D4153, %f57, %p24;
	selp.f32 	%f59, 0f3C0885E4, 0f3D2AAABB, %p24;
	fma.rn.f32 	%f60, %f58, %f54, %f59;
	selp.f32 	%f61, 0fBE2AAAA8, 0fBEFFFFFF, %p24;
	fma.rn.f32 	%f62, %f60, %f54, %f61;
	fma.rn.f32 	%f63, %f62, %f56, %f55;
	and.b32  	%r168, %r166, 2;
	setp.eq.s32 	%p25, %r168, 0;
	mov.f32 	%f64, 0f00000000;
	sub.f32 	%f65, %f64, %f63;
	selp.f32 	%f7, %f63, %f65, %p25;
	@%p23 bra 	$L__BB4_56;
	setp.neu.f32 	%p26, %f3, 0f7F800000;
	@%p26 bra 	$L__BB4_51;
	mov.f32 	%f68, 0f00000000;
	mul.rn.f32 	%f106, %f1, %f68;
	mov.b32 	%r223, 0;
	bra.uni 	$L__BB4_56;
$L__BB4_51:
	mov.b32 	%r57, %f1;
	shl.b32 	%r170, %r57, 8;
	or.b32  	%r58, %r170, -2147483648;
	mov.b64 	%rd59, 0;
	mov.b32 	%r220, 0;
$L__BB4_52:
	.pragma "nounroll";
	mul.wide.u32 	%rd36, %r220, 4;
	add.s64 	%rd38, %rd37, %rd36;
	ld.global.nc.u32 	%r171, [%rd38];
	mad.wide.u32 	%rd39, %r171, %r58, %rd59;
	shr.u64 	%rd59, %rd39, 32;
	add.s64 	%rd40, %rd2, %rd36;
	st.local.u32 	[%rd40], %rd39;
	add.s32 	%r220, %r220, 1;
	setp.ne.s32 	%p27, %r220, 6;
	@%p27 bra 	$L__BB4_52;
	shr.u32 	%r172, %r57, 23;
	st.local.u32 	[%rd2+24], %rd59;
	and.b32  	%r61, %r172, 31;
	and.b32  	%r173, %r172, 224;
	add.s32 	%r174, %r173, -128;
	shr.u32 	%r175, %r174, 5;
	mul.wide.u32 	%rd41, %r175, 4;
	sub.s64 	%rd13, %rd2, %rd41;
	ld.local.u32 	%r221, [%rd13+24];
	ld.local.u32 	%r222, [%rd13+20];
	setp.eq.s32 	%p28, %r61, 0;
	@%p28 bra 	$L__BB4_55;
	shf.l.wrap.b32 	%r221, %r222, %r221, %r61;
	ld.local.u32 	%r176, [%rd13+16];
	shf.l.wrap.b32 	%r222, %r176, %r222, %r61;
$L__BB4_55:
	shr.u32 	%r177, %r221, 30;
	shf.l.wrap.b32 	%r178, %r222, %r221, 2;
	shl.b32 	%r179, %r222, 2;
	shr.u32 	%r180, %r178, 31;
	add.s32 	%r181, %r180, %r177;
	neg.s32 	%r182, %r181;
	setp.lt.s32 	%p29, %r57, 0;
	selp.b32 	%r223, %r182, %r181, %p29;
	xor.b32  	%r183, %r178, %r57;
	shr.s32 	%r184, %r178, 31;
	xor.b32  	%r185, %r184, %r178;
	xor.b32  	%r186, %r184, %r179;
	cvt.u64.u32 	%rd42, %r185;
	shl.b64 	%rd43, %rd42, 32;
	cvt.u64.u32 	%rd44, %r186;
	or.b64  	%rd45, %rd43, %rd44;
	cvt.rn.f64.s64 	%fd7, %rd45;
	mul.f64 	%fd8, %fd7, 0d3BF921FB54442D19;
	cvt.rn.f32.f64 	%f66, %fd8;
	neg.f32 	%f67, %f66;
	setp.lt.s32 	%p30, %r183, 0;
	selp.f32 	%f106, %f67, %f66, %p30;
$L__BB4_56:
	mul.rn.f32 	%f69, %f106, %f106;
	and.b32  	%r188, %r223, 1;
	setp.eq.b32 	%p31, %r188, 1;
	selp.f32 	%f70, 0f3F800000, %f106, %p31;
	fma.rn.f32 	%f71, %f69, %f70, 0f00000000;
	fma.rn.f32 	%f72, %f69, 0f37CBAC00, 0fBAB607ED;
	selp.f32 	%f73, %f72, 0fB94D4153, %p31;
	selp.f32 	%f74, 0f3D2AAABB, 0f3C0885E4, %p31;
	fma.rn.f32 	%f75, %f73, %f69, %f74;
	selp.f32 	%f76, 0fBEFFFFFF, 0fBE2AAAA8, %p31;
	fma.rn.f32 	%f77, %f75, %f69, %f76;
	fma.rn.f32 	%f78, %f77, %f71, %f70;
	and.b32  	%r189, %r223, 2;
	setp.eq.s32 	%p32, %r189, 0;
	mov.f32 	%f79, 0f00000000;
	sub.f32 	%f80, %f79, %f78;
	selp.f32 	%f81, %f78, %f80, %p32;
	shl.b32 	%r190, %r42, 3;
	mov.u32 	%r191, s_data;
	add.s32 	%r192, %r191, %r190;
	ld.shared.v2.f32 	{%f82, %f83}, [%r192];
	mov.b32 	%r193, 4;
	shl.b32 	%r194, %r193, %r214;
	add.s32 	%r195, %r192, %r194;
	ld.shared.v2.f32 	{%f84, %f85}, [%r195];
	mul.f32 	%f86, %f7, %f84;
	mul.f32 	%f87, %f85, %f81;
	sub.f32 	%f88, %f86, %f87;
	mul.f32 	%f89, %f84, %f81;
	fma.rn.f32 	%f90, %f7, %f85, %f89;
	add.f32 	%f91, %f82, %f88;
	add.f32 	%f92, %f83, %f90;
	st.shared.v2.f32 	[%r192], {%f91, %f92};
	sub.f32 	%f93, %f82, %f88;
	sub.f32 	%f94, %f83, %f90;
	st.shared.v2.f32 	[%r195], {%f93, %f94};
$L__BB4_57:
	add.s32 	%r215, %r215, 1;
	setp.ne.s32 	%p33, %r215, %r4;
	@%p33 bra 	$L__BB4_21;
$L__BB4_58:
	bar.sync 	0;
	add.s32 	%r71, %r214, 1;
	setp.eq.s32 	%p34, %r214, %r20;
	mov.u32 	%r214, %r71;
	@%p34 bra 	$L__BB4_25;
	bra.uni 	$L__BB4_19;

}
	// .globl	_Z21transpose_kernel_tileP6float2S0_ii
.visible .entry _Z21transpose_kernel_tileP6float2S0_ii(
	.param .u64 .ptr .align 1 _Z21transpose_kernel_tileP6float2S0_ii_param_0,
	.param .u64 .ptr .align 1 _Z21transpose_kernel_tileP6float2S0_ii_param_1,
	.param .u32 _Z21transpose_kernel_tileP6float2S0_ii_param_2,
	.param .u32 _Z21transpose_kernel_tileP6float2S0_ii_param_3
)
{
	.reg .pred 	%p<7>;
	.reg .b32 	%r<24>;
	.reg .b32 	%f<5>;
	.reg .b64 	%rd<9>;
	// demoted variable
	.shared .align 8 .b8 _ZZ21transpose_kernel_tileP6float2S0_iiE4tile[8448];
	ld.param.u64 	%rd1, [_Z21transpose_kernel_tileP6float2S0_ii_param_0];
	ld.param.u64 	%rd2, [_Z21transpose_kernel_tileP6float2S0_ii_param_1];
	ld.param.u32 	%r9, [_Z21transpose_kernel_tileP6float2S0_ii_param_2];
	ld.param.u32 	%r10, [_Z21transpose_kernel_tileP6float2S0_ii_param_3];
	mov.u32 	%r11, %ctaid.x;
	shl.b32 	%r1, %r11, 5;
	mov.u32 	%r2, %tid.x;
	add.s32 	%r3, %r1, %r2;
	mov.u32 	%r12, %ctaid.y;
	shl.b32 	%r4, %r12, 5;
	mov.u32 	%r5, %tid.y;
	add.s32 	%r6, %r4, %r5;
	setp.ge.s32 	%p1, %r6, %r9;
	setp.ge.s32 	%p2, %r3, %r10;
	or.pred  	%p3, %p1, %p2;
	@%p3 bra 	$L__BB5_2;
	cvta.to.global.u64 	%rd3, %rd1;
	mov.u32 	%r13, _ZZ21transpose_kernel_tileP6float2S0_iiE4tile;
	mad.lo.s32 	%r14, %r5, 264, %r13;
	shl.b32 	%r15, %r2, 3;
	add.s32 	%r16, %r14, %r15;
	mad.lo.s32 	%r17, %r10, %r6, %r3;
	mul.wide.s32 	%rd4, %r17, 8;
	add.s64 	%rd5, %rd3, %rd4;
	ld.global.v2.f32 	{%f1, %f2}, [%rd5];
	st.shared.v2.f32 	[%r16], {%f1, %f2};
$L__BB5_2:
	bar.sync 	0;
	add.s32 	%r18, %r4, %r2;
	add.s32 	%r8, %r1, %r5;
	setp.ge.s32 	%p4, %r8, %r10;
	setp.ge.s32 	%p5, %r18, %r9;
	or.pred  	%p6, %p4, %p5;
	@%p6 bra 	$L__BB5_4;
	mad.lo.s32 	%r19, %r9, %r8, %r18;
	cvta.to.global.u64 	%rd6, %rd2;
	mul.wide.s32 	%rd7, %r19, 8;
	add.s64 	%rd8, %rd6, %rd7;
	mov.u32 	%r20, _ZZ21transpose_kernel_tileP6float2S0_iiE4tile;
	mad.lo.s32 	%r21, %r2, 264, %r20;
	shl.b32 	%r22, %r5, 3;
	add.s32 	%r23, %r21, %r22;
	ld.shared.v2.f32 	{%f3, %f4}, [%r23];
	st.global.v2.f32 	[%rd8], {%f3, %f4};
$L__BB5_4:
	ret;

}
	// .globl	_Z23center_frequency_kernelP6float2ii
.visible .entry _Z23center_frequency_kernelP6float2ii(
	.param .u64 .ptr .align 1 _Z23center_frequency_kernelP6float2ii_param_0,
	.param .u32 _Z23center_frequency_kernelP6float2ii_param_1,
	.param .u32 _Z23center_frequency_kernelP6float2ii_param_2
)
{
	.reg .pred 	%p<4>;
	.reg .b32 	%r<25>;
	.reg .b32 	%f<9>;
	.reg .b64 	%rd<11>;

	ld.param.u64 	%rd1, [_Z23center_frequency_kernelP6float2ii_param_0];
	ld.param.u32 	%r6, [_Z23center_frequency_kernelP6float2ii_param_1];
	ld.param.u32 	%r5, [_Z23center_frequency_kernelP6float2ii_param_2];
	mov.u32 	%r7, %ctaid.x;
	mov.u32 	%r8, %ntid.x;
	mov.u32 	%r9, %tid.x;
	mad.lo.s32 	%r1, %r7, %r8, %r9;
	mov.u32 	%r10, %ctaid.y;
	mov.u32 	%r11, %ntid.y;
	mov.u32 	%r12, %tid.y;
	mad.lo.s32 	%r13, %r10, %r11, %r12;
	shr.u32 	%r14, %r6, 31;
	add.s32 	%r15, %r6, %r14;
	shr.s32 	%r16, %r15, 1;
	shr.u32 	%r17, %r5, 31;
	add.s32 	%r18, %r5, %r17;
	shr.s32 	%r4, %r18, 1;
	setp.ge.s32 	%p1, %r1, %r4;
	setp.ge.s32 	%p2, %r13, %r16;
	or.pred  	%p3, %p1, %p2;
	@%p3 bra 	$L__BB6_2;
	cvta.to.global.u64 	%rd2, %rd1;
	mad.lo.s32 	%r19, %r5, %r13, %r1;
	add.s32 	%r20, %r16, %r13;
	mul.lo.s32 	%r21, %r20, %r5;
	add.s32 	%r22, %r4, %r1;
	add.s32 	%r23, %r21, %r22;
	add.s32 	%r24, %r21, %r1;
	mul.wide.s32 	%rd3, %r19, 8;
	add.s64 	%rd4, %rd2, %rd3;
	ld.global.v2.f32 	{%f1, %f2}, [%rd4];
	mul.wide.s32 	%rd5, %r4, 8;
	add.s64 	%rd6, %rd4, %rd5;
	ld.global.v2.f32 	{%f3, %f4}, [%rd6];
	mul.wide.s32 	%rd7, %r23, 8;
	add.s64 	%rd8, %rd2, %rd7;
	ld.global.v2.f32 	{%f5, %f6}, [%rd8];
	st.global.v2.f32 	[%rd4], {%f5, %f6};
	st.global.v2.f32 	[%rd8], {%f1, %f2};
	mul.wide.s32 	%rd9, %r24, 8;
	add.s64 	%rd10, %rd2, %rd9;
	ld.global.v2.f32 	{%f7, %f8}, [%rd10];
	st.global.v2.f32 	[%rd6], {%f7, %f8};
	st.global.v2.f32 	[%rd10], {%f3, %f4};
$L__BB6_2:
	ret;

}
	// .globl	_Z22compute_max_val_kernelP6float2Pfiii
.visible .entry _Z22compute_max_val_kernelP6float2Pfiii(
	.param .u64 .ptr .align 1 _Z22compute_max_val_kernelP6float2Pfiii_param_0,
	.param .u64 .ptr .align 1 _Z22compute_max_val_kernelP6float2Pfiii_param_1,
	.param .u32 _Z22compute_max_val_kernelP6float2Pfiii_param_2,
	.param .u32 _Z22compute_max_val_kernelP6float2Pfiii_param_3,
	.param .u32 _Z22compute_max_val_kernelP6float2Pfiii_param_4
)
{
	.reg .pred 	%p<7>;
	.reg .b32 	%r<21>;
	.reg .b32 	%f<28>;
	.reg .b64 	%rd<7>;

	ld.param.u64 	%rd1, [_Z22compute_max_val_kernelP6float2Pfiii_param_0];
	ld.param.u64 	%rd2, [_Z22compute_max_val_kernelP6float2Pfiii_param_1];
	ld.param.u32 	%r4, [_Z22compute_max_val_kernelP6float2Pfiii_param_2];
	ld.param.u32 	%r6, [_Z22compute_max_val_kernelP6float2Pfiii_param_3];
	ld.param.u32 	%r3, [_Z22compute_max_val_kernelP6float2Pfiii_param_4];
	mov.u32 	%r7, %ctaid.x;
	mov.u32 	%r8, %ntid.x;
	mov.u32 	%r9, %tid.x;
	mad.lo.s32 	%r1, %r7, %r8, %r9;
	mov.u32 	%r10, %ctaid.y;
	mov.u32 	%r11, %ntid.y;
	mov.u32 	%r12, %tid.y;
	mad.lo.s32 	%r13, %r10, %r11, %r12;
	setp.ge.s32 	%p1, %r1, %r6;
	setp.ge.s32 	%p2, %r13, %r4;
	or.pred  	%p3, %p1, %p2;
	@%p3 bra 	$L__BB7_2;
	cvta.to.global.u64 	%rd3, %rd1;
	cvta.to.global.u64 	%rd4, %rd2;
	mad.lo.s32 	%r14, %r3, %r13, %r1;
	mul.wide.s32 	%rd5, %r14, 8;
	add.s64 	%rd6, %rd3, %rd5;
	ld.global.v2.f32 	{%f1, %f2}, [%rd6];
	mul.f32 	%f3, %f2, %f2;
	fma.rn.f32 	%f4, %f1, %f1, %f3;
	sqrt.rn.f32 	%f5, %f4;
	add.f32 	%f6, %f5, 0f3F800000;
	setp.lt.f32 	%p4, %f6, 0f00800000;
	mul.f32 	%f7, %f6, 0f4B000000;
	selp.f32 	%f8, %f7, %f6, %p4;
	selp.f32 	%f9, 0fC1B80000, 0f00000000, %p4;
	mov.b32 	%r15, %f8;
	add.s32 	%r16, %r15, -1059760811;
	and.b32  	%r17, %r16, -8388608;
	sub.s32 	%r18, %r15, %r17;
	mov.b32 	%f10, %r18;
	cvt.rn.f32.s32 	%f11, %r17;
	fma.rn.f32 	%f12, %f11, 0f34000000, %f9;
	add.f32 	%f13, %f10, 0fBF800000;
	fma.rn.f32 	%f14, %f13, 0fBE055027, 0f3E1039F6;
	fma.rn.f32 	%f15, %f14, %f13, 0fBDF8CDCC;
	fma.rn.f32 	%f16, %f15, %f13, 0f3E0F2955;
	fma.rn.f32 	%f17, %f16, %f13, 0fBE2AD8B9;
	fma.rn.f32 	%f18, %f17, %f13, 0f3E4CED0B;
	fma.rn.f32 	%f19, %f18, %f13, 0fBE7FFF22;
	fma.rn.f32 	%f20, %f19, %f13, 0f3EAAAA78;
	fma.rn.f32 	%f21, %f20, %f13, 0fBF000000;
	mul.f32 	%f22, %f13, %f21;
	fma.rn.f32 	%f23, %f22, %f13, %f13;
	fma.rn.f32 	%f24, %f12, 0f3F317218, %f23;
	setp.gt.u32 	%p5, %r15, 2139095039;
	fma.rn.f32 	%f25, %f8, 0f7F800000, 0f7F800000;
	selp.f32 	%f26, %f25, %f24, %p5;
	setp.eq.f32 	%p6, %f8, 0f00000000;
	selp.f32 	%f27, 0fFF800000, %f26, %p6;
	mov.b32 	%r19, %f27;
	atom.global.max.u32 	%r20, [%rd4], %r19;
$L__BB7_2:
	ret;

}
	// .globl	_Z23convert_to_image_kernelP6float2PhPfiii
.visible .entry _Z23convert_to_image_kernelP6float2PhPfiii(
	.param .u64 .ptr .align 1 _Z23convert_to_image_kernelP6float2PhPfiii_param_0,
	.param .u64 .ptr .align 1 _Z23convert_to_image_kernelP6float2PhPfiii_param_1,
	.param .u64 .ptr .align 1 _Z23convert_to_image_kernelP6float2PhPfiii_param_2,
	.param .u32 _Z23convert_to_image_kernelP6float2PhPfiii_param_3,
	.param .u32 _Z23convert_to_image_kernelP6float2PhPfiii_param_4,
	.param .u32 _Z23convert_to_image_kernelP6float2PhPfiii_param_5
)
{
	.reg .pred 	%p<7>;
	.reg .b32 	%r<21>;
	.reg .b32 	%f<31>;
	.reg .b64 	%rd<11>;

	ld.param.u64 	%rd1, [_Z23convert_to_image_kernelP6float2PhPfiii_param_0];
	ld.param.u64 	%rd2, [_Z23convert_to_image_kernelP6float2PhPfiii_param_1];
	ld.param.u64 	%rd3, [_Z23convert_to_image_kernelP6float2PhPfiii_param_2];
	ld.param.u32 	%r5, [_Z23convert_to_image_kernelP6float2PhPfiii_param_3];
	ld.param.u32 	%r3, [_Z23convert_to_image_kernelP6float2PhPfiii_param_4];
	ld.param.u32 	%r4, [_Z23convert_to_image_kernelP6float2PhPfiii_param_5];
	mov.u32 	%r7, %ctaid.x;
	mov.u32 	%r8, %ntid.x;
	mov.u32 	%r9, %tid.x;
	mad.lo.s32 	%r1, %r7, %r8, %r9;
	mov.u32 	%r10, %ctaid.y;
	mov.u32 	%r11, %ntid.y;
	mov.u32 	%r12, %tid.y;
	mad.lo.s32 	%r13, %r10, %r11, %r12;
	setp.ge.s32 	%p1, %r1, %r3;
	setp.ge.s32 	%p2, %r13, %r5;
	or.pred  	%p3, %p1, %p2;
	@%p3 bra 	$L__BB8_2;
	cvta.to.global.u64 	%rd4, %rd3;
	cvta.to.global.u64 	%rd5, %rd1;
	cvta.to.global.u64 	%rd6, %rd2;
	ld.global.f32 	%f1, [%rd4];
	mad.lo.s32 	%r14, %r4, %r13, %r1;
	mul.wide.s32 	%rd7, %r14, 8;
	add.s64 	%rd8, %rd5, %rd7;
	ld.global.v2.f32 	{%f2, %f3}, [%rd8];
	mul.f32 	%f4, %f3, %f3;
	fma.rn.f32 	%f5, %f2, %f2, %f4;
	sqrt.rn.f32 	%f6, %f5;
	add.f32 	%f7, %f6, 0f3F800000;
	setp.lt.f32 	%p4, %f7, 0f00800000;
	mul.f32 	%f8, %f7, 0f4B000000;
	selp.f32 	%f9, %f8, %f7, %p4;
	selp.f32 	%f10, 0fC1B80000, 0f00000000, %p4;
	mov.b32 	%r15, %f9;
	add.s32 	%r16, %r15, -1059760811;
	and.b32  	%r17, %r16, -8388608;
	sub.s32 	%r18, %r15, %r17;
	mov.b32 	%f11, %r18;
	cvt.rn.f32.s32 	%f12, %r17;
	fma.rn.f32 	%f13, %f12, 0f34000000, %f10;
	add.f32 	%f14, %f11, 0fBF800000;
	fma.rn.f32 	%f15, %f14, 0fBE055027, 0f3E1039F6;
	fma.rn.f32 	%f16, %f15, %f14, 0fBDF8CDCC;
	fma.rn.f32 	%f17, %f16, %f14, 0f3E0F2955;
	fma.rn.f32 	%f18, %f17, %f14, 0fBE2AD8B9;
	fma.rn.f32 	%f19, %f18, %f14, 0f3E4CED0B;
	fma.rn.f32 	%f20, %f19, %f14, 0fBE7FFF22;
	fma.rn.f32 	%f21, %f20, %f14, 0f3EAAAA78;
	fma.rn.f32 	%f22, %f21, %f14, 0fBF000000;
	mul.f32 	%f23, %f14, %f22;
	fma.rn.f32 	%f24, %f23, %f14, %f14;
	fma.rn.f32 	%f25, %f13, 0f3F317218, %f24;
	setp.gt.u32 	%p5, %r15, 2139095039;
	fma.rn.f32 	%f26, %f9, 0f7F800000, 0f7F800000;
	selp.f32 	%f27, %f26, %f25, %p5;
	setp.eq.f32 	%p6, %f9, 0f00000000;
	selp.f32 	%f28, 0fFF800000, %f27, %p6;
	div.rn.f32 	%f29, %f28, %f1;
	mul.f32 	%f30, %f29, 0f437F0000;
	cvt.rzi.u32.f32 	%r19, %f30;
	mad.lo.s32 	%r20, %r3, %r13, %r1;
	cvt.s64.s32 	%rd9, %r20;
	add.s64 	%rd10, %rd6, %rd9;
	st.global.u8 	[%rd10], %r19;
$L__BB8_2:
	ret;

}


// ===== COMPILED SASS (sm_100) =====

	.target	sm_100

	.elftype	@"ET_EXEC"


//--------------------- .note.nv.tkinfo           --------------------------
	.section	.note.nv.tkinfo,"",@"SHT_NOTE"
	.sectionflags	@"SHF_NOTE_NV_TKINFO"
	.tkinfo
        /*0018*/ 	.word	0x00000002
        /*0030*/ 	.string	""
        /*0030*/ 	.string	"ptxas"
        /*0030*/ 	.string	"Cuda compilation tools, release 13.0, V13.0.88"
        /*0030*/ 	.string	"Build cuda_13.0.r13.0/compiler.36424714_0"
        /*0030*/ 	.string	"-arch sm_100 -m 64 "



//--------------------- .note.nv.cuinfo           --------------------------
	.section	.note.nv.cuinfo,"",@"SHT_NOTE"
	.sectionflags	@"SHF_NOTE_NV_CUINFO"
        /*0018*/ 	.short	0x0002
        /*001a*/ 	.short	0x0064
        /*001c*/ 	.short	0x0082
	.zero		2


//--------------------- .nv.info                  --------------------------
	.section	.nv.info,"",@"SHT_CUDA_INFO"
	.align	4


	//----- nvinfo : EIATTR_REGCOUNT
	.align		4
        /*0000*/ 	.byte	0x04, 0x2f
        /*0002*/ 	.short	(.L_2 - .L_1)
	.align		4
.L_1:
        /*0004*/ 	.word	index@(_Z22convert_to_gray_kernelPhS_iii)
        /*0008*/ 	.word	0x0000000a


	//----- nvinfo : EIATTR_FRAME_SIZE
	.align		4
.L_2:
        /*000c*/ 	.byte	0x04, 0x11
        /*000e*/ 	.short	(.L_4 - .L_3)
	.align		4
.L_3:
        /*0010*/ 	.word	index@(_Z22convert_to_gray_kernelPhS_iii)
        /*0014*/ 	.word	0x00000000


	//----- nvinfo : EIATTR_REGCOUNT
	.align		4
.L_4:
        /*0018*/ 	.byte	0x04, 0x2f
        /*001a*/ 	.short	(.L_6 - .L_5)
	.align		4
.L_5:
        /*001c*/ 	.word	index@(_Z13init_fft_dataPhP6float2iiii)
        /*0020*/ 	.word	0x0000000c


	//----- nvinfo : EIATTR_FRAME_SIZE
	.align		4
.L_6:
        /*0024*/ 	.byte	0x04, 0x11
        /*0026*/ 	.short	(.L_8 - .L_7)
	.align		4
.L_7:
        /*0028*/ 	.word	index@(_Z13init_fft_dataPhP6float2iiii)
        /*002c*/ 	.word	0x00000000


	//----- nvinfo : EIATTR_REGCOUNT
	.align		4
.L_8:
        /*0030*/ 	.byte	0x04, 0x2f
        /*0032*/ 	.short	(.L_10 - .L_9)
	.align		4
.L_9:
        /*0034*/ 	.word	index@(_Z31bit_reversal_reorder_kernel_allP6float2S0_Piii)
        /*0038*/ 	.word	0x00000020


	//----- nvinfo : EIATTR_FRAME_SIZE
	.align		4
.L_10:
        /*003c*/ 	.byte	0x04, 0x11
        /*003e*/ 	.short	(.L_12 - .L_11)
	.align		4
.L_11:
        /*0040*/ 	.word	index@(_Z31bit_reversal_reorder_kernel_allP6float2S0_Piii)
        /*0044*/ 	.word	0x00000000


	//----- nvinfo : EIATTR_REGCOUNT
	.align		4
.L_12:
        /*0048*/ 	.byte	0x04, 0x2f
        /*004a*/ 	.short	(.L_14 - .L_13)
	.align		4
.L_13:
        /*004c*/ 	.word	index@(_Z19fft_rows_kernel_allP6float2i)
        /*0050*/ 	.word	0x0000001c


	//----- nvinfo : EIATTR_FRAME_SIZE
	.align		4
.L_14:
        /*0054*/ 	.byte	0x04, 0x11
        /*0056*/ 	.short	(.L_16 - .L_15)
	.align		4
.L_15:
        /*0058*/ 	.word	index@($__internal_4_$__cuda_sm20_div_rn_f64_full)
        /*005c*/ 	.word	0x00000020


	//----- nvinfo : EIATTR_FRAME_SIZE
	.align		4
.L_16:
        /*0060*/ 	.byte	0x04, 0x11
        /*0062*/ 	.short	(.L_18 - .L_17)
	.align		4
.L_17:
        /*0064*/ 	.word	index@(_Z19fft_rows_kernel_allP6float2i)
        /*0068*/ 	.word	0x00000020


	//----- nvinfo : EIATTR_REGCOUNT
	.align		4
.L_18:
        /*006c*/ 	.byte	0x04, 0x2f
        /*006e*/ 	.short	(.L_20 - .L_19)
	.align		4
.L_19:
        /*0070*/ 	.word	index@(_Z22fft_rows_kernel_sharedP6float2i)
        /*0074*/ 	.word	0x00000020


	//----- nvinfo : EIATTR_FRAME_SIZE
	.align		4
.L_20:
        /*0078*/ 	.byte	0x04, 0x11
        /*007a*/ 	.short	(.L_22 - .L_21)
	.align		4
.L_21:
        /*007c*/ 	.word	index@($__internal_3_$__cuda_sm20_div_rn_f64_full)
        /*0080*/ 	.word	0x00000020


	//----- nvinfo : EIATTR_FRAME_SIZE
	.align		4
.L_22:
        /*0084*/ 	.byte	0x04, 0x11
        /*0086*/ 	.short	(.L_24 - .L_23)
	.align		4
.L_23:
        /*0088*/ 	.word	index@(_Z22fft_rows_kernel_sharedP6float2i)
        /*008c*/ 	.word	0x00000020


	//----- nvinfo : EIATTR_REGCOUNT
	.align		4
.L_24:
        /*0090*/ 	.byte	0x04, 0x2f
        /*0092*/ 	.short	(.L_26 - .L_25)
	.align		4
.L_25:
        /*0094*/ 	.word	index@(_Z21transpose_kernel_tileP6float2S0_ii)
        /*0098*/ 	.word	0x0000000c


	//----- nvinfo : EIATTR_FRAME_SIZE
	.align		4
.L_26:
        /*009c*/ 	.byte	0x04, 0x11
        /*009e*/ 	.short	(.L_28 - .L_27)
	.align		4
.L_27:
        /*00a0*/ 	.word	index@(_Z21transpose_kernel_tileP6float2S0_ii)
        /*00a4*/ 	.word	0x00000000


	//----- nvinfo : EIATTR_REGCOUNT
	.align		4
.L_28:
        /*00a8*/ 	.byte	0x04, 0x2f
        /*00aa*/ 	.short	(.L_30 - .L_29)
	.align		4
.L_29:
        /*00ac*/ 	.word	index@(_Z23center_frequency_kernelP6float2ii)
        /*00b0*/ 	.word	0x00000014


	//----- nvinfo : EIATTR_FRAME_SIZE
	.align		4
.L_30:
        /*00b4*/ 	.byte	0x04, 0x11
        /*00b6*/ 	.short	(.L_32 - .L_31)
	.align		4
.L_31:
        /*00b8*/ 	.word	index@(_Z23center_frequency_kernelP6float2ii)
        /*00bc*/ 	.word	0x00000000


	//----- nvinfo : EIATTR_REGCOUNT
	.align		4
.L_32:
        /*00c0*/ 	.byte	0x04, 0x2f
        /*00c2*/ 	.short	(.L_34 - .L_33)
	.align		4
.L_33:
        /*00c4*/ 	.word	index@(_Z22compute_max_val_kernelP6float2Pfiii)
        /*00c8*/ 	.word	0x0000000a


	//----- nvinfo : EIATTR_FRAME_SIZE
	.align		4
.L_34:
        /*00cc*/ 	.byte	0x04, 0x11
        /*00ce*/ 	.short	(.L_36 - .L_35)
	.align		4
.L_35:
        /*00d0*/ 	.word	index@($__internal_2_$__cuda_sm20_sqrt_rn_f32_slowpath)
        /*00d4*/ 	.word	0x00000000


	//----- nvinfo : EIATTR_FRAME_SIZE
	.align		4
.L_36:
        /*00d8*/ 	.byte	0x04, 0x11
        /*00da*/ 	.short	(.L_38 - .L_37)
	.align		4
.L_37:
        /*00dc*/ 	.word	index@(_Z22compute_max_val_kernelP6float2Pfiii)
        /*00e0*/ 	.word	0x00000000


	//----- nvinfo : EIATTR_REGCOUNT
	.align		4
.L_38:
        /*00e4*/ 	.byte	0x04, 0x2f
        /*00e6*/ 	.short	(.L_40 - .L_39)
	.align		4
.L_39:
        /*00e8*/ 	.word	index@(_Z23convert_to_image_kernelP6float2PhPfiii)
        /*00ec*/ 	.word	0x00000012


	//----- nvinfo : EIATTR_FRAME_SIZE
	.align		4
.L_40:
        /*00f0*/ 	.byte	0x04, 0x11
        /*00f2*/ 	.short	(.L_42 - .L_41)
	.align		4
.L_41:
        /*00f4*/ 	.word	index@($__internal_1_$__cuda_sm3x_div_rn_noftz_f32_slowpath)
        /*00f8*/ 	.word	0x00000000


	//----- nvinfo : EIATTR_FRAME_SIZE
	.align		4
.L_42:
        /*00fc*/ 	.byte	0x04, 0x11
        /*00fe*/ 	.short	(.L_44 - .L_43)
	.align		4
.L_43:
        /*0100*/ 	.word	index@($__internal_0_$__cuda_sm20_sqrt_rn_f32_slowpath)
        /*0104*/ 	.word	0x00000000


	//----- nvinfo : EIATTR_FRAME_SIZE
	.align		4
.L_44:
        /*0108*/ 	.byte	0x04, 0x11
        /*010a*/ 	.short	(.L_46 - .L_45)
	.align		4
.L_45:
        /*010c*/ 	.word	index@(_Z23convert_to_image_kernelP6float2PhPfiii)
        /*0110*/ 	.word	0x00000000


	//----- nvinfo : EIATTR_MIN_STACK_SIZE
	.align		4
.L_46:
        /*0114*/ 	.byte	0x04, 0x12
        /*0116*/ 	.short	(.L_48 - .L_47)
	.align		4
.L_47:
        /*0118*/ 	.word	index@(_Z23convert_to_image_kernelP6float2PhPfiii)
        /*011c*/ 	.word	0x00000000


	//----- nvinfo : EIATTR_MIN_STACK_SIZE
	.align		4
.L_48:
        /*0120*/ 	.byte	0x04, 0x12
        /*0122*/ 	.short	(.L_50 - .L_49)
	.align		4
.L_49:
        /*0124*/ 	.word	index@(_Z22compute_max_val_kernelP6float2Pfiii)
        /*0128*/ 	.word	0x00000000


	//----- nvinfo : EIATTR_MIN_STACK_SIZE
	.align		4
.L_50:
        /*012c*/ 	.byte	0x04, 0x12
        /*012e*/ 	.short	(.L_52 - .L_51)
	.align		4
.L_51:
        /*0130*/ 	.word	index@(_Z23center_frequency_kernelP6float2ii)
        /*0134*/ 	.word	0x00000000


	//----- nvinfo : EIATTR_MIN_STACK_SIZE
	.align		4
.L_52:
        /*0138*/ 	.byte	0x04, 0x12
        /*013a*/ 	.short	(.L_54 - .L_53)
	.align		4
.L_53:
        /*013c*/ 	.word	index@(_Z21transpose_kernel_tileP6float2S0_ii)
        /*0140*/ 	.word	0x00000000


	//----- nvinfo : EIATTR_MIN_STACK_SIZE
	.align		4
.L_54:
        /*0144*/ 	.byte	0x04, 0x12
        /*0146*/ 	.short	(.L_56 - .L_55)
	.align		4
.L_55:
        /*0148*/ 	.word	index@(_Z22fft_rows_kernel_sharedP6float2i)
        /*014c*/ 	.word	0x00000020


	//----- nvinfo : EIATTR_MIN_STACK_SIZE
	.align		4
.L_56:
        /*0150*/ 	.byte	0x04, 0x12
        /*0152*/ 	.short	(.L_58 - .L_57)
	.align		4
.L_57:
        /*0154*/ 	.word	index@(_Z19fft_rows_kernel_allP6float2i)
        /*0158*/ 	.word	0x00000020


	//----- nvinfo : EIATTR_MIN_STACK_SIZE
	.align		4
.L_58:
        /*015c*/ 	.byte	0x04, 0x12
        /*015e*/ 	.short	(.L_60 - .L_59)
	.align		4
.L_59:
        /*0160*/ 	.word	index@(_Z31bit_reversal_reorder_kernel_allP6float2S0_Piii)
        /*0164*/ 	.word	0x00000000


	//----- nvinfo : EIATTR_MIN_STACK_SIZE
	.align		4
.L_60:
        /*0168*/ 	.byte	0x04, 0x12
        /*016a*/ 	.short	(.L_62 - .L_61)
	.align		4
.L_61:
        /*016c*/ 	.word	index@(_Z13init_fft_dataPhP6float2iiii)
        /*0170*/ 	.word	0x00000000


	//----- nvinfo : EIATTR_MIN_STACK_SIZE
	.align		4
.L_62:
        /*0174*/ 	.byte	0x04, 0x12
        /*0176*/ 	.short	(.L_64 - .L_63)
	.align		4
.L_63:
        /*0178*/ 	.word	index@(_Z22convert_to_gray_kernelPhS_iii)
        /*017c*/ 	.word	0x00000000
.L_64:


//--------------------- .nv.compat                --------------------------
	.section	.nv.compat,"",@"SHT_CUDA_COMPAT_INFO"
	.align	4
        /*0000*/ 	.byte	0x02, 0x09, 0x00, 0x00, 0x02, 0x02, 0x01, 0x00, 0x02, 0x05, 0x05, 0x00, 0x03, 0x07, 0x01, 0x01
        /*0010*/ 	.byte	0x02, 0x03, 0x00, 0x00, 0x02, 0x06, 0x01, 0x00, 0x04, 0x0b, 0x08, 0x00, 0x01, 0x00, 0x00, 0x00
        /*0020*/ 	.byte	0x00, 0x00, 0x00, 0x00


//--------------------- .nv.info._Z23convert_to_image_kernelP6float2PhPfiii --------------------------
	.section	.nv.info._Z23convert_to_image_kernelP6float2PhPfiii,"",@"SHT_CUDA_INFO"
	.sectionflags	@""
	.align	4


	//----- nvinfo : EIATTR_CUDA_API_VERSION
	.align		4
        /*0000*/ 	.byte	0x04, 0x37
        /*0002*/ 	.short	(.L_66 - .L_65)
.L_65:
        /*0004*/ 	.word	0x00000082


	//----- nvinfo : EIATTR_KPARAM_INFO
	.align		4
.L_66:
        /*0008*/ 	.byte	0x04, 0x17
        /*000a*/ 	.short	(.L_68 - .L_67)
.L_67:
        /*000c*/ 	.word	0x00000000
        /*0010*/ 	.short	0x0005
        /*0012*/ 	.short	0x0020
        /*0014*/ 	.byte	0x00, 0xf0, 0x11, 0x00


	//----- nvinfo : EIATTR_KPARAM_INFO
	.align		4
.L_68:
        /*0018*/ 	.byte	0x04, 0x17
        /*001a*/ 	.short	(.L_70 - .L_69)
.L_69:
        /*001c*/ 	.word	0x00000000
        /*0020*/ 	.short	0x0004
        /*0022*/ 	.short	0x001c
        /*0024*/ 	.byte	0x00, 0xf0, 0x11, 0x00


	//----- nvinfo : EIATTR_KPARAM_INFO
	.align		4
.L_70:
        /*0028*/ 	.byte	0x04, 0x17
        /*002a*/ 	.short	(.L_72 - .L_71)
.L_71:
        /*002c*/ 	.word	0x00000000
        /*0030*/ 	.short	0x0003
        /*0032*/ 	.short	0x0018
        /*0034*/ 	.byte	0x00, 0xf0, 0x11, 0x00


	//----- nvinfo : EIATTR_KPARAM_INFO
	.align		4
.L_72:
        /*0038*/ 	.byte	0x04, 0x17
        /*003a*/ 	.short	(.L_74 - .L_73)
.L_73:
        /*003c*/ 	.word	0x00000000
        /*0040*/ 	.short	0x0002
        /*0042*/ 	.short	0x0010
        /*0044*/ 	.byte	0x00, 0xf5, 0x21, 0x00


	//----- nvinfo : EIATTR_KPARAM_INFO
	.align		4
.L_74:
        /*0048*/ 	.byte	0x04, 0x17
        /*004a*/ 	.short	(.L_76 - .L_75)
.L_75:
        /*004c*/ 	.word	0x00000000
        /*0050*/ 	.short	0x0001
        /*0052*/ 	.short	0x0008
        /*0054*/ 	.byte	0x00, 0xf5, 0x21, 0x00


	//----- nvinfo : EIATTR_KPARAM_INFO
	.align		4
.L_76:
        /*0058*/ 	.byte	0x04, 0x17
        /*005a*/ 	.short	(.L_78 - .L_77)
.L_77:
        /*005c*/ 	.word	0x00000000
        /*0060*/ 	.short	0x0000
        /*0062*/ 	.short	0x0000
        /*0064*/ 	.byte	0x00, 0xf5, 0x21, 0x00


	//----- nvinfo : EIATTR_SPARSE_MMA_MASK
	.align		4
.L_78:
        /*0068*/ 	.byte	0x03, 0x50
        /*006a*/ 	.short	0x0000


	//----- nvinfo : EIATTR_MAXREG_COUNT
	.align		4
        /*006c*/ 	.byte	0x03, 0x1b
        /*006e*/ 	.short	0x00ff


	//----- nvinfo : EIATTR_MERCURY_ISA_VERSION
	.align		4
        /*0070*/ 	.byte	0x03, 0x5f
        /*0072*/ 	.short	0x0101


	//----- nvinfo : EIATTR_VRC_CTA_INIT_COUNT
	.align		4
        /*0074*/ 	.byte	0x02, 0x4a
	.zero		1
	.zero		1


	//----- nvinfo : EIATTR_EXIT_INSTR_OFFSETS
	.align		4
        /*0078*/ 	.byte	0x04, 0x1c
        /*007a*/ 	.short	(.L_80 - .L_79)


	//   ....[0]....
.L_79:
        /*007c*/ 	.word	0x000000c0


	//   ....[1]....
        /*0080*/ 	.word	0x00000550


	//----- nvinfo : EIATTR_CRS_STACK_SIZE
	.align		4
.L_80:
        /*0084*/ 	.byte	0x04, 0x1e
        /*0086*/ 	.short	(.L_82 - .L_81)
.L_81:
        /*0088*/ 	.word	0x00000000


	//----- nvinfo : EIATTR_CBANK_PARAM_SIZE
	.align		4
.L_82:
        /*008c*/ 	.byte	0x03, 0x19
        /*008e*/ 	.short	0x0024


	//----- nvinfo : EIATTR_PARAM_CBANK
	.align		4
        /*0090*/ 	.byte	0x04, 0x0a
        /*0092*/ 	.short	(.L_84 - .L_83)
	.align		4
.L_83:
        /*0094*/ 	.word	index@(.nv.constant0._Z23convert_to_image_kernelP6float2PhPfiii)
        /*0098*/ 	.short	0x0380
        /*009a*/ 	.short	0x0024


	//----- nvinfo : EIATTR_SW_WAR
	.align		4
.L_84:
        /*009c*/ 	.byte	0x04, 0x36
        /*009e*/ 	.short	(.L_86 - .L_85)
.L_85:
        /*00a0*/ 	.word	0x00000008
.L_86:


//--------------------- .nv.info._Z22compute_max_val_kernelP6float2Pfiii --------------------------
	.section	.nv.info._Z22compute_max_val_kernelP6float2Pfiii,"",@"SHT_CUDA_INFO"
	.sectionflags	@""
	.align	4


	//----- nvinfo : EIATTR_CUDA_API_VERSION
	.align		4
        /*0000*/ 	.byte	0x04, 0x37
        /*0002*/ 	.short	(.L_88 - .L_87)
.L_87:
        /*0004*/ 	.word	0x00000082


	//----- nvinfo : EIATTR_KPARAM_INFO
	.align		4
.L_88:
        /*0008*/ 	.byte	0x04, 0x17
        /*000a*/ 	.short	(.L_90 - .L_89)
.L_89:
        /*000c*/ 	.word	0x00000000
        /*0010*/ 	.short	0x0004
        /*0012*/ 	.short	0x0018
        /*0014*/ 	.byte	0x00, 0xf0, 0x11, 0x00


	//----- nvinfo : EIATTR_KPARAM_INFO
	.align		4
.L_90:
        /*0018*/ 	.byte	0x04, 0x17
        /*001a*/ 	.short	(.L_92 - .L_91)
.L_91:
        /*001c*/ 	.word	0x00000000
        /*0020*/ 	.short	0x0003
        /*0022*/ 	.short	0x0014
        /*0024*/ 	.byte	0x00, 0xf0, 0x11, 0x00


	//----- nvinfo : EIATTR_KPARAM_INFO
	.align		4
.L_92:
        /*0028*/ 	.byte	0x04, 0x17
        /*002a*/ 	.short	(.L_94 - .L_93)
.L_93:
        /*002c*/ 	.word	0x00000000
        /*0030*/ 	.short	0x0002
        /*0032*/ 	.short	0x0010
        /*0034*/ 	.byte	0x00, 0xf0, 0x11, 0x00


	//----- nvinfo : EIATTR_KPARAM_INFO
	.align		4
.L_94:
        /*0038*/ 	.byte	0x04, 0x17
        /*003a*/ 	.short	(.L_96 - .L_95)
.L_95:
        /*003c*/ 	.word	0x00000000
        /*0040*/ 	.short	0x0001
        /*0042*/ 	.short	0x0008
        /*0044*/ 	.byte	0x00, 0xf5, 0x21, 0x00


	//----- nvinfo : EIATTR_KPARAM_INFO
	.align		4
.L_96:
        /*0048*/ 	.byte	0x04, 0x17
        /*004a*/ 	.short	(.L_98 - .L_97)
.L_97:
        /*004c*/ 	.word	0x00000000
        /*0050*/ 	.short	0x0000
        /*0052*/ 	.short	0x0000
        /*0054*/ 	.byte	0x00, 0xf5, 0x21, 0x00


	//----- nvinfo : EIATTR_SPARSE_MMA_MASK
	.align		4
.L_98:
        /*0058*/ 	.byte	0x03, 0x50
        /*005a*/ 	.short	0x0000


	//----- nvinfo : EIATTR_MAXREG_COUNT
	.align		4
        /*005c*/ 	.byte	0x03, 0x1b
        /*005e*/ 	.short	0x00ff


	//----- nvinfo : EIATTR_MERCURY_ISA_VERSION
	.align		4
        /*0060*/ 	.byte	0x03, 0x5f
        /*0062*/ 	.short	0x0101


	//----- nvinfo : EIATTR_INT_WARP_WIDE_INSTR_OFFSETS
	.align		4
        /*0064*/ 	.byte	0x04, 0x31
        /*0066*/ 	.short	(.L_100 - .L_99)


	//   ....[0]....
.L_99:
        /*0068*/ 	.word	0x00000250


	//   ....[1]....
        /*006c*/ 	.word	0x00000420


	//----- nvinfo : EIATTR_VRC_CTA_INIT_COUNT
	.align		4
.L_100:
        /*0070*/ 	.byte	0x02, 0x4a
	.zero		1
	.zero		1


	//----- nvinfo : EIATTR_EXIT_INSTR_OFFSETS
	.align		4
        /*0074*/ 	.byte	0x04, 0x1c
        /*0076*/ 	.short	(.L_102 - .L_101)


	//   ....[0]....
.L_101:
        /*0078*/ 	.word	0x000000c0


	//   ....[1]....
        /*007c*/ 	.word	0x00000450


	//----- nvinfo : EIATTR_CRS_STACK_SIZE
	.align		4
.L_102:
        /*0080*/ 	.byte	0x04, 0x1e
        /*0082*/ 	.short	(.L_104 - .L_103)
.L_103:
        /*0084*/ 	.word	0x00000000


	//----- nvinfo : EIATTR_CBANK_PARAM_SIZE
	.align		4
.L_104:
        /*0088*/ 	.byte	0x03, 0x19
        /*008a*/ 	.short	0x001c


	//----- nvinfo : EIATTR_PARAM_CBANK
	.align		4
        /*008c*/ 	.byte	0x04, 0x0a
        /*008e*/ 	.short	(.L_106 - .L_105)
	.align		4
.L_105:
        /*0090*/ 	.word	index@(.nv.constant0._Z22compute_max_val_kernelP6float2Pfiii)
        /*0094*/ 	.short	0x0380
        /*0096*/ 	.short	0x001c


	//----- nvinfo : EIATTR_SW_WAR
	.align		4
.L_106:
        /*0098*/ 	.byte	0x04, 0x36
        /*009a*/ 	.short	(.L_108 - .L_107)
.L_107:
        /*009c*/ 	.word	0x00000008
.L_108:


//--------------------- .nv.info._Z23center_frequency_kernelP6float2ii --------------------------
	.section	.nv.info._Z23center_frequency_kernelP6float2ii,"",@"SHT_CUDA_INFO"
	.sectionflags	@""
	.align	4


	//----- nvinfo : EIATTR_CUDA_API_VERSION
	.align		4
        /*0000*/ 	.byte	0x04, 0x37
        /*0002*/ 	.short	(.L_110 - .L_109)
.L_109:
        /*0004*/ 	.word	0x00000082


	//----- nvinfo : EIATTR_KPARAM_INFO
	.align		4
.L_110:
        /*0008*/ 	.byte	0x04, 0x17
        /*000a*/ 	.short	(.L_112 - .L_111)
.L_111:
        /*000c*/ 	.word	0x00000000
        /*0010*/ 	.short	0x0002
        /*0012*/ 	.short	0x000c
        /*0014*/ 	.byte	0x00, 0xf0, 0x11, 0x00


	//----- nvinfo : EIATTR_KPARAM_INFO
	.align		4
.L_112:
        /*0018*/ 	.byte	0x04, 0x17
        /*001a*/ 	.short	(.L_114 - .L_113)
.L_113:
        /*001c*/ 	.word	0x00000000
        /*0020*/ 	.short	0x0001
        /*0022*/ 	.short	0x0008
        /*0024*/ 	.byte	0x00, 0xf0, 0x11, 0x00


	//----- nvinfo : EIATTR_KPARAM_INFO
	.align		4
.L_114:
        /*0028*/ 	.byte	0x04, 0x17
        /*002a*/ 	.short	(.L_116 - .L_115)
.L_115:
        /*002c*/ 	.word	0x00000000
        /*0030*/ 	.short	0x0000
        /*0032*/ 	.short	0x0000
        /*0034*/ 	.byte	0x00, 0xf5, 0x21, 0x00


	//----- nvinfo : EIATTR_SPARSE_MMA_MASK
	.align		4
.L_116:
        /*0038*/ 	.byte	0x03, 0x50
        /*003a*/ 	.short	0x0000


	//----- nvinfo : EIATTR_MAXREG_COUNT
	.align		4
        /*003c*/ 	.byte	0x03, 0x1b
        /*003e*/ 	.short	0x00ff


	//----- nvinfo : EIATTR_MERCURY_ISA_VERSION
	.align		4
        /*0040*/ 	.byte	0x03, 0x5f
        /*0042*/ 	.short	0x0101


	//----- nvinfo : EIATTR_VRC_CTA_INIT_COUNT
	.align		4
        /*0044*/ 	.byte	0x02, 0x4a
	.zero		1
	.zero		1


	//----- nvinfo : EIATTR_EXIT_INSTR_OFFSETS
	.align		4
        /*0048*/ 	.byte	0x04, 0x1c
        /*004a*/ 	.short	(.L_118 - .L_117)


	//   ....[0]....
.L_117:
        /*004c*/ 	.word	0x00000100


	//   ....[1]....
        /*0050*/ 	.word	0x00000240


	//----- nvinfo : EIATTR_CBANK_PARAM_SIZE
	.align		4
.L_118:
        /*0054*/ 	.byte	0x03, 0x19
        /*0056*/ 	.short	0x0010


	//----- nvinfo : EIATTR_PARAM_CBANK
	.align		4
        /*0058*/ 	.byte	0x04, 0x0a
        /*005a*/ 	.short	(.L_120 - .L_119)
	.align		4
.L_119:
        /*005c*/ 	.word	index@(.nv.constant0._Z23center_frequency_kernelP6float2ii)
        /*0060*/ 	.short	0x0380
        /*0062*/ 	.short	0x0010


	//----- nvinfo : EIATTR_SW_WAR
	.align		4
.L_120:
        /*0064*/ 	.byte	0x04, 0x36
        /*0066*/ 	.short	(.L_122 - .L_121)
.L_121:
        /*0068*/ 	.word	0x00000008
.L_122:


//--------------------- .nv.info._Z21transpose_kernel_tileP6float2S0_ii --------------------------
	.section	.nv.info._Z21transpose_kernel_tileP6float2S0_ii,"",@"SHT_CUDA_INFO"
	.sectionflags	@""
	.align	4


	//----- nvinfo : EIATTR_CUDA_API_VERSION
	.align		4
        /*0000*/ 	.byte	0x04, 0x37
        /*0002*/ 	.short	(.L_124 - .L_123)
.L_123:
        /*0004*/ 	.word	0x00000082


	//----- nvinfo : EIATTR_KPARAM_INFO
	.align		4
.L_124:
        /*0008*/ 	.byte	0x04, 0x17
        /*000a*/ 	.short	(.L_126 - .L_125)
.L_125:
        /*000c*/ 	.word	0x00000000
        /*0010*/ 	.short	0x0003
        /*0012*/ 	.short	0x0014
        /*0014*/ 	.byte	0x00, 0xf0, 0x11, 0x00


	//----- nvinfo : EIATTR_KPARAM_INFO
	.align		4
.L_126:
        /*0018*/ 	.byte	0x04, 0x17
        /*001a*/ 	.short	(.L_128 - .L_127)
.L_127:
        /*001c*/ 	.word	0x00000000
        /*0020*/ 	.short	0x0002
        /*0022*/ 	.short	0x0010
        /*0024*/ 	.byte	0x00, 0xf0, 0x11, 0x00


	//----- nvinfo : EIATTR_KPARAM_INFO
	.align		4
.L_128:
        /*0028*/ 	.byte	0x04, 0x17
        /*002a*/ 	.short	(.L_130 - .L_129)
.L_129:
        /*002c*/ 	.word	0x00000000
        /*0030*/ 	.short	0x0001
        /*0032*/ 	.short	0x0008
        /*0034*/ 	.byte	0x00, 0xf5, 0x21, 0x00


	//----- nvinfo : EIATTR_KPARAM_INFO
	.align		4
.L_130:
        /*0038*/ 	.byte	0x04, 0x17
        /*003a*/ 	.short	(.L_132 - .L_131)
.L_131:
        /*003c*/ 	.word	0x00000000
        /*0040*/ 	.short	0x0000
        /*0042*/ 	.short	0x0000
        /*0044*/ 	.byte	0x00, 0xf5, 0x21, 0x00


	//----- nvinfo : EIATTR_SPARSE_MMA_MASK
	.align		4
.L_132:
        /*0048*/ 	.byte	0x03, 0x50
        /*004a*/ 	.short	0x0000


	//----- nvinfo : EIATTR_MAXREG_COUNT
	.align		4
        /*004c*/ 	.byte	0x03, 0x1b
        /*004e*/ 	.short	0x00ff


	//----- nvinfo : EIATTR_NUM_BARRIERS
	.align		4
        /*0050*/ 	.byte	0x02, 0x4c
        /*0052*/ 	.byte	0x01
	.zero		1


	//----- nvinfo : EIATTR_MERCURY_ISA_VERSION
	.align		4
        /*0054*/ 	.byte	0x03, 0x5f
        /*0056*/ 	.short	0x0101


	//----- nvinfo : EIATTR_VRC_CTA_INIT_COUNT
	.align		4
        /*0058*/ 	.byte	0x02, 0x4a
	.zero		1
	.zero		1


	//----- nvinfo : EIATTR_EXIT_INSTR_OFFSETS
	.align		4
        /*005c*/ 	.byte	0x04, 0x1c
        /*005e*/ 	.short	(.L_134 - .L_133)


	//   ....[0]....
.L_133:
        /*0060*/ 	.word	0x000001a0


	//   ....[1]....
        /*0064*/ 	.word	0x00000250


	//----- nvinfo : EIATTR_CBANK_PARAM_SIZE
	.align		4
.L_134:
        /*0068*/ 	.byte	0x03, 0x19
        /*006a*/ 	.short	0x0018


	//----- nvinfo : EIATTR_PARAM_CBANK
	.align		4
        /*006c*/ 	.byte	0x04, 0x0a
        /*006e*/ 	.short	(.L_136 - .L_135)
	.align		4
.L_135:
        /*0070*/ 	.word	index@(.nv.constant0._Z21transpose_kernel_tileP6float2S0_ii)
        /*0074*/ 	.short	0x0380
        /*0076*/ 	.short	0x0018


	//----- nvinfo : EIATTR_SW_WAR
	.align		4
.L_136:
        /*0078*/ 	.byte	0x04, 0x36
        /*007a*/ 	.short	(.L_138 - .L_137)
.L_137:
        /*007c*/ 	.word	0x00000008
.L_138:


//--------------------- .nv.info._Z22fft_rows_kernel_sharedP6float2i --------------------------
	.section	.nv.info._Z22fft_rows_kernel_sharedP6float2i,"",@"SHT_CUDA_INFO"
	.sectionflags	@""
	.align	4


	//----- nvinfo : EIATTR_CUDA_API_VERSION
	.align		4
        /*0000*/ 	.byte	0x04, 0x37
        /*0002*/ 	.short	(.L_140 - .L_139)
.L_139:
        /*0004*/ 	.word	0x00000082


	//----- nvinfo : EIATTR_KPARAM_INFO
	.align		4
.L_140:
        /*0008*/ 	.byte	0x04, 0x17
        /*000a*/ 	.short	(.L_142 - .L_141)
.L_141:
        /*000c*/ 	.word	0x00000000
        /*0010*/ 	.short	0x0001
        /*0012*/ 	.short	0x0008
        /*0014*/ 	.byte	0x00, 0xf0, 0x11, 0x00


	//----- nvinfo : EIATTR_KPARAM_INFO
	.align		4
.L_142:
        /*0018*/ 	.byte	0x04, 0x17
        /*001a*/ 	.short	(.L_144 - .L_143)
.L_143:
        /*001c*/ 	.word	0x00000000
        /*0020*/ 	.short	0x0000
        /*0022*/ 	.short	0x0000
        /*0024*/ 	.byte	0x00, 0xf5, 0x21, 0x00


	//----- nvinfo : EIATTR_SPARSE_MMA_MASK
	.align		4
.L_144:
        /*0028*/ 	.byte	0x03, 0x50
        /*002a*/ 	.short	0x0000


	//----- nvinfo : EIATTR_MAXREG_COUNT
	.align		4
        /*002c*/ 	.byte	0x03, 0x1b
        /*002e*/ 	.short	0x00ff


	//----- nvinfo : EIATTR_NUM_BARRIERS
	.align		4
        /*0030*/ 	.byte	0x02, 0x4c
        /*0032*/ 	.byte	0x01
	.zero		1


	//----- nvinfo : EIATTR_MERCURY_ISA_VERSION
	.align		4
        /*0034*/ 	.byte	0x03, 0x5f
        /*0036*/ 	.short	0x0101


	//----- nvinfo : EIATTR_VRC_CTA_INIT_COUNT
	.align		4
        /*0038*/ 	.byte	0x02, 0x4a
	.zero		1
	.zero		1


	//----- nvinfo : EIATTR_EXIT_INSTR_OFFSETS
	.align		4
        /*003c*/ 	.byte	0x04, 0x1c
        /*003e*/ 	.short	(.L_146 - .L_145)


	//   ....[0]....
.L_145:
        /*0040*/ 	.word	0x00001830


	//   ....[1]....
        /*0044*/ 	.word	0x00002800


	//   ....[2]....
        /*0048*/ 	.word	0x00002960


	//----- nvinfo : EIATTR_CRS_STACK_SIZE
	.align		4
.L_146:
        /*004c*/ 	.byte	0x04, 0x1e
        /*004e*/ 	.short	(.L_148 - .L_147)
.L_147:
        /*0050*/ 	.word	0x00000000


	//----- nvinfo : EIATTR_CBANK_PARAM_SIZE
	.align		4
.L_148:
        /*0054*/ 	.byte	0x03, 0x19
        /*0056*/ 	.short	0x000c


	//----- nvinfo : EIATTR_PARAM_CBANK
	.align		4
        /*0058*/ 	.byte	0x04, 0x0a
        /*005a*/ 	.short	(.L_150 - .L_149)
	.align		4
.L_149:
        /*005c*/ 	.word	index@(.nv.constant0._Z22fft_rows_kernel_sharedP6float2i)
        /*0060*/ 	.short	0x0380
        /*0062*/ 	.short	0x000c


	//----- nvinfo : EIATTR_SW_WAR
	.align		4
.L_150:
        /*0064*/ 	.byte	0x04, 0x36
        /*0066*/ 	.short	(.L_152 - .L_151)
.L_151:
        /*0068*/ 	.word	0x00000008
.L_152:


//--------------------- .nv.info._Z19fft_rows_kernel_allP6float2i --------------------------
	.section	.nv.info._Z19fft_rows_kernel_allP6float2i,"",@"SHT_CUDA_INFO"
	.sectionflags	@""
	.align	4


	//----- nvinfo : EIATTR_CUDA_API_VERSION
	.align		4
        /*0000*/ 	.byte	0x04, 0x37
        /*0002*/ 	.short	(.L_154 - .L_153)
.L_153:
        /*0004*/ 	.word	0x00000082


	//----- nvinfo : EIATTR_KPARAM_INFO
	.align		4
.L_154:
        /*0008*/ 	.byte	0x04, 0x17
        /*000a*/ 	.short	(.L_156 - .L_155)
.L_155:
        /*000c*/ 	.word	0x00000000
        /*0010*/ 	.short	0x0001
        /*0012*/ 	.short	0x0008
        /*0014*/ 	.byte	0x00, 0xf0, 0x11, 0x00


	//----- nvinfo : EIATTR_KPARAM_INFO
	.align		4
.L_156:
        /*0018*/ 	.byte	0x04, 0x17
        /*001a*/ 	.short	(.L_158 - .L_157)
.L_157:
        /*001c*/ 	.word	0x00000000
        /*0020*/ 	.short	0x0000
        /*0022*/ 	.short	0x0000
        /*0024*/ 	.byte	0x00, 0xf5, 0x21, 0x00


	//----- nvinfo : EIATTR_SPARSE_MMA_MASK
	.align		4
.L_158:
        /*0028*/ 	.byte	0x03, 0x50
        /*002a*/ 	.short	0x0000


	//----- nvinfo : EIATTR_MAXREG_COUNT
	.align		4
        /*002c*/ 	.byte	0x03, 0x1b
        /*002e*/ 	.short	0x00ff


	//----- nvinfo : EIATTR_NUM_BARRIERS
	.align		4
        /*0030*/ 	.byte	0x02, 0x4c
        /*0032*/ 	.byte	0x01
	.zero		1


	//----- nvinfo : EIATTR_MERCURY_ISA_VERSION
	.align		4
        /*0034*/ 	.byte	0x03, 0x5f
        /*0036*/ 	.short	0x0101


	//----- nvinfo : EIATTR_VRC_CTA_INIT_COUNT
	.align		4
        /*0038*/ 	.byte	0x02, 0x4a
	.zero		1
	.zero		1


	//----- nvinfo : EIATTR_EXIT_INSTR_OFFSETS
	.align		4
        /*003c*/ 	.byte	0x04, 0x1c
        /*003e*/ 	.short	(.L_160 - .L_159)


	//   ....[0]....
.L_159:
        /*0040*/ 	.word	0x00000220


	//   ....[1]....
        /*0044*/ 	.word	0x00001310


	//----- nvinfo : EIATTR_CRS_STACK_SIZE
	.align		4
.L_160:
        /*0048*/ 	.byte	0x04, 0x1e
        /*004a*/ 	.short	(.L_162 - .L_161)
.L_161:
        /*004c*/ 	.word	0x00000000


	//----- nvinfo : EIATTR_CBANK_PARAM_SIZE
	.align		4
.L_162:
        /*0050*/ 	.byte	0x03, 0x19
        /*0052*/ 	.short	0x000c


	//----- nvinfo : EIATTR_PARAM_CBANK
	.align		4
        /*0054*/ 	.byte	0x04, 0x0a
        /*0056*/ 	.short	(.L_164 - .L_163)
	.align		4
.L_163:
        /*0058*/ 	.word	index@(.nv.constant0._Z19fft_rows_kernel_allP6float2i)
        /*005c*/ 	.short	0x0380
        /*005e*/ 	.short	0x000c


	//----- nvinfo : EIATTR_SW_WAR
	.align		4
.L_164:
        /*0060*/ 	.byte	0x04, 0x36
        /*0062*/ 	.short	(.L_166 - .L_165)
.L_165:
        /*0064*/ 	.word	0x00000008
.L_166:


//--------------------- .nv.info._Z31bit_reversal_reorder_kernel_allP6float2S0_Piii --------------------------
	.section	.nv.info._Z31bit_reversal_reorder_kernel_allP6float2S0_Piii,"",@"SHT_CUDA_INFO"
	.sectionflags	@""
	.align	4


	//----- nvinfo : EIATTR_CUDA_API_VERSION
	.align		4
        /*0000*/ 	.byte	0x04, 0x37
        /*0002*/ 	.short	(.L_168 - .L_167)
.L_167:
        /*0004*/ 	.word	0x00000082


	//----- nvinfo : EIATTR_KPARAM_INFO
	.align		4
.L_168:
        /*0008*/ 	.byte	0x04, 0x17
        /*000a*/ 	.short	(.L_170 - .L_169)
.L_169:
        /*000c*/ 	.word	0x00000000
        /*0010*/ 	.short	0x0004
        /*0012*/ 	.short	0x001c
        /*0014*/ 	.byte	0x00, 0xf0, 0x11, 0x00


	//----- nvinfo : EIATTR_KPARAM_INFO
	.align		4
.L_170:
        /*0018*/ 	.byte	0x04, 0x17
        /*001a*/ 	.short	(.L_172 - .L_171)
.L_171:
        /*001c*/ 	.word	0x00000000
        /*0020*/ 	.short	0x0003
        /*0022*/ 	.short	0x0018
        /*0024*/ 	.byte	0x00, 0xf0, 0x11, 0x00


	//----- nvinfo : EIATTR_KPARAM_INFO
	.align		4
.L_172:
        /*0028*/ 	.byte	0x04, 0x17
        /*002a*/ 	.short	(.L_174 - .L_173)
.L_173:
        /*002c*/ 	.word	0x00000000
        /*0030*/ 	.short	0x0002
        /*0032*/ 	.short	0x0010
        /*0034*/ 	.byte	0x00, 0xf5, 0x21, 0x00


	//----- nvinfo : EIATTR_KPARAM_INFO
	.align		4
.L_174:
        /*0038*/ 	.byte	0x04, 0x17
        /*003a*/ 	.short	(.L_176 - .L_175)
.L_175:
        /*003c*/ 	.word	0x00000000
        /*0040*/ 	.short	0x0001
        /*0042*/ 	.short	0x0008
        /*0044*/ 	.byte	0x00, 0xf5, 0x21, 0x00


	//----- nvinfo : EIATTR_KPARAM_INFO
	.align		4
.L_176:
        /*0048*/ 	.byte	0x04, 0x17
        /*004a*/ 	.short	(.L_178 - .L_177)
.L_177:
        /*004c*/ 	.word	0x00000000
        /*0050*/ 	.short	0x0000
        /*0052*/ 	.short	0x0000
        /*0054*/ 	.byte	0x00, 0xf5, 0x21, 0x00


	//----- nvinfo : EIATTR_SPARSE_MMA_MASK
	.align		4
.L_178:
        /*0058*/ 	.byte	0x03, 0x50
        /*005a*/ 	.short	0x0000


	//----- nvinfo : EIATTR_MAXREG_COUNT
	.align		4
        /*005c*/ 	.byte	0x03, 0x1b
        /*005e*/ 	.short	0x00ff


	//----- nvinfo : EIATTR_MERCURY_ISA_VERSION
	.align		4
        /*0060*/ 	.byte	0x03, 0x5f
        /*0062*/ 	.short	0x0101


	//----- nvinfo : EIATTR_VRC_CTA_INIT_COUNT
	.align		4
        /*0064*/ 	.byte	0x02, 0x4a
	.zero		1
	.zero		1


	//----- nvinfo : EIATTR_EXIT_INSTR_OFFSETS
	.align		4
        /*0068*/ 	.byte	0x04, 0x1c
        /*006a*/ 	.short	(.L_180 - .L_179)


	//   ....[0]....
.L_179:
        /*006c*/ 	.word	0x00000170


	//   ....[1]....
        /*0070*/ 	.word	0x00000210


	//   ....[2]....
        /*0074*/ 	.word	0x000003d0


	//   ....[3]....
        /*0078*/ 	.word	0x00000c30


	//   ....[4]....
        /*007c*/ 	.word	0x00000d90


	//----- nvinfo : EIATTR_CBANK_PARAM_SIZE
	.align		4
.L_180:
        /*0080*/ 	.byte	0x03, 0x19
        /*0082*/ 	.short	0x0020


	//----- nvinfo : EIATTR_PARAM_CBANK
	.align		4
        /*0084*/ 	.byte	0x04, 0x0a
        /*0086*/ 	.short	(.L_182 - .L_181)
	.align		4
.L_181:
        /*0088*/ 	.word	index@(.nv.constant0._Z31bit_reversal_reorder_kernel_allP6float2S0_Piii)
        /*008c*/ 	.short	0x0380
        /*008e*/ 	.short	0x0020


	//----- nvinfo : EIATTR_SW_WAR
	.align		4
.L_182:
        /*0090*/ 	.byte	0x04, 0x36
        /*0092*/ 	.short	(.L_184 - .L_183)
.L_183:
        /*0094*/ 	.word	0x00000008
.L_184:


//--------------------- .nv.info._Z13init_fft_dataPhP6float2iiii --------------------------
	.section	.nv.info._Z13init_fft_dataPhP6float2iiii,"",@"SHT_CUDA_INFO"
	.sectionflags	@""
	.align	4


	//----- nvinfo : EIATTR_CUDA_API_VERSION
	.align		4
        /*0000*/ 	.byte	0x04, 0x37
        /*0002*/ 	.short	(.L_186 - .L_185)
.L_185:
        /*0004*/ 	.word	0x00000082


	//----- nvinfo : EIATTR_KPARAM_INFO
	.align		4
.L_186:
        /*0008*/ 	.byte	0x04, 0x17
        /*000a*/ 	.short	(.L_188 - .L_187)
.L_187:
        /*000c*/ 	.word	0x00000000
        /*0010*/ 	.short	0x0005
        /*0012*/ 	.short	0x001c
        /*0014*/ 	.byte	0x00, 0xf0, 0x11, 0x00


	//----- nvinfo : EIATTR_KPARAM_INFO
	.align		4
.L_188:
        /*0018*/ 	.byte	0x04, 0x17
        /*001a*/ 	.short	(.L_190 - .L_189)
.L_189:
        /*001c*/ 	.word	0x00000000
        /*0020*/ 	.short	0x0004
        /*0022*/ 	.short	0x0018
        /*0024*/ 	.byte	0x00, 0xf0, 0x11, 0x00


	//----- nvinfo : EIATTR_KPARAM_INFO
	.align		4
.L_190:
        /*0028*/ 	.byte	0x04, 0x17
        /*002a*/ 	.short	(.L_192 - .L_191)
.L_191:
        /*002c*/ 	.word	0x00000000
        /*0030*/ 	.short	0x0003
        /*0032*/ 	.short	0x0014
        /*0034*/ 	.byte	0x00, 0xf0, 0x11, 0x00


	//----- nvinfo : EIATTR_KPARAM_INFO
	.align		4
.L_192:
        /*0038*/ 	.byte	0x04, 0x17
        /*003a*/ 	.short	(.L_194 - .L_193)
.L_193:
        /*003c*/ 	.word	0x00000000
        /*0040*/ 	.short	0x0002
        /*0042*/ 	.short	0x0010
        /*0044*/ 	.byte	0x00, 0xf0, 0x11, 0x00


	//----- nvinfo : EIATTR_KPARAM_INFO
	.align		4
.L_194:
        /*0048*/ 	.byte	0x04, 0x17
        /*004a*/ 	.short	(.L_196 - .L_195)
.L_195:
        /*004c*/ 	.word	0x00000000
        /*0050*/ 	.short	0x0001
        /*0052*/ 	.short	0x0008
        /*0054*/ 	.byte	0x00, 0xf5, 0x21, 0x00


	//----- nvinfo : EIATTR_KPARAM_INFO
	.align		4
.L_196:
        /*0058*/ 	.byte	0x04, 0x17
        /*005a*/ 	.short	(.L_198 - .L_197)
.L_197:
        /*005c*/ 	.word	0x00000000
        /*0060*/ 	.short	0x0000
        /*0062*/ 	.short	0x0000
        /*0064*/ 	.byte	0x00, 0xf5, 0x21, 0x00


	//----- nvinfo : EIATTR_SPARSE_MMA_MASK
	.align		4
.L_198:
        /*0068*/ 	.byte	0x03, 0x50
        /*006a*/ 	.short	0x0000


	//----- nvinfo : EIATTR_MAXREG_COUNT
	.align		4
        /*006c*/ 	.byte	0x03, 0x1b
        /*006e*/ 	.short	0x00ff


	//----- nvinfo : EIATTR_MERCURY_ISA_VERSION
	.align		4
        /*0070*/ 	.byte	0x03, 0x5f
        /*0072*/ 	.short	0x0101


	//----- nvinfo : EIATTR_VRC_CTA_INIT_COUNT
	.align		4
        /*0074*/ 	.byte	0x02, 0x4a
	.zero		1
	.zero		1


	//----- nvinfo : EIATTR_EXIT_INSTR_OFFSETS
	.align		4
        /*0078*/ 	.byte	0x04, 0x1c
        /*007a*/ 	.short	(.L_200 - .L_199)


	//   ....[0]....
.L_199:
        /*007c*/ 	.word	0x000001a0


	//   ....[1]....
        /*0080*/ 	.word	0x00000200


	//----- nvinfo : EIATTR_CRS_STACK_SIZE
	.align		4
.L_200:
        /*0084*/ 	.byte	0x04, 0x1e
        /*0086*/ 	.short	(.L_202 - .L_201)
.L_201:
        /*0088*/ 	.word	0x00000000


	//----- nvinfo : EIATTR_CBANK_PARAM_SIZE
	.align		4
.L_202:
        /*008c*/ 	.byte	0x03, 0x19
        /*008e*/ 	.short	0x0020


	//----- nvinfo : EIATTR_PARAM_CBANK
	.align		4
        /*0090*/ 	.byte	0x04, 0x0a
        /*0092*/ 	.short	(.L_204 - .L_203)
	.align		4
.L_203:
        /*0094*/ 	.word	index@(.nv.constant0._Z13init_fft_dataPhP6float2iiii)
        /*0098*/ 	.short	0x0380
        /*009a*/ 	.short	0x0020


	//----- nvinfo : EIATTR_SW_WAR
	.align		4
.L_204:
        /*009c*/ 	.byte	0x04, 0x36
        /*009e*/ 	.short	(.L_206 - .L_205)
.L_205:
        /*00a0*/ 	.word	0x00000008
.L_206:


//--------------------- .nv.info._Z22convert_to_gray_kernelPhS_iii --------------------------
	.section	.nv.info._Z22convert_to_gray_kernelPhS_iii,"",@"SHT_CUDA_INFO"
	.sectionflags	@""
	.align	4


	//----- nvinfo : EIATTR_CUDA_API_VERSION
	.align		4
        /*0000*/ 	.byte	0x04, 0x37
        /*0002*/ 	.short	(.L_208 - .L_207)
.L_207:
        /*0004*/ 	.word	0x00000082


	//----- nvinfo : EIATTR_KPARAM_INFO
	.align		4
.L_208:
        /*0008*/ 	.byte	0x04, 0x17
        /*000a*/ 	.short	(.L_210 - .L_209)
.L_209:
        /*000c*/ 	.word	0x00000000
        /*0010*/ 	.short	0x0004
        /*0012*/ 	.short	0x0018
        /*0014*/ 	.byte	0x00, 0xf0, 0x11, 0x00


	//----- nvinfo : EIATTR_KPARAM_INFO
	.align		4
.L_210:
        /*0018*/ 	.byte	0x04, 0x17
        /*001a*/ 	.short	(.L_212 - .L_211)
.L_211:
        /*001c*/ 	.word	0x00000000
        /*0020*/ 	.short	0x0003
        /*0022*/ 	.short	0x0014
        /*0024*/ 	.byte	0x00, 0xf0, 0x11, 0x00


	//----- nvinfo : EIATTR_KPARAM_INFO
	.align		4
.L_212:
        /*0028*/ 	.byte	0x04, 0x17
        /*002a*/ 	.short	(.L_214 - .L_213)
.L_213:
        /*002c*/ 	.word	0x00000000
        /*0030*/ 	.short	0x0002
        /*0032*/ 	.short	0x0010
        /*0034*/ 	.byte	0x00, 0xf0, 0x11, 0x00


	//----- nvinfo : EIATTR_KPARAM_INFO
	.align		4
.L_214:
        /*0038*/ 	.byte	0x04, 0x17
        /*003a*/ 	.short	(.L_216 - .L_215)
.L_215:
        /*003c*/ 	.word	0x00000000
        /*0040*/ 	.short	0x0001
        /*0042*/ 	.short	0x0008
        /*0044*/ 	.byte	0x00, 0xf5, 0x21, 0x00


	//----- nvinfo : EIATTR_KPARAM_INFO
	.align		4
.L_216:
        /*0048*/ 	.byte	0x04, 0x17
        /*004a*/ 	.short	(.L_218 - .L_217)
.L_217:
        /*004c*/ 	.word	0x00000000
        /*0050*/ 	.short	0x0000
        /*0052*/ 	.short	0x0000
        /*0054*/ 	.byte	0x00, 0xf5, 0x21, 0x00


	//----- nvinfo : EIATTR_SPARSE_MMA_MASK
	.align		4
.L_218:
        /*0058*/ 	.byte	0x03, 0x50
        /*005a*/ 	.short	0x0000


	//----- nvinfo : EIATTR_MAXREG_COUNT
	.align		4
        /*005c*/ 	.byte	0x03, 0x1b
        /*005e*/ 	.short	0x00ff


	//----- nvinfo : EIATTR_MERCURY_ISA_VERSION
	.align		4
        /*0060*/ 	.byte	0x03, 0x5f
        /*0062*/ 	.short	0x0101


	//----- nvinfo : EIATTR_VRC_CTA_INIT_COUNT
	.align		4
        /*0064*/ 	.byte	0x02, 0x4a
	.zero		1
	.zero		1


	//----- nvinfo : EIATTR_EXIT_INSTR_OFFSETS
	.align		4
        /*0068*/ 	.byte	0x04, 0x1c
        /*006a*/ 	.short	(.L_220 - .L_219)


	//   ....[0]....
.L_219:
        /*006c*/ 	.word	0x000000c0


	//   ....[1]....
        /*0070*/ 	.word	0x00000210


	//----- nvinfo : EIATTR_CBANK_PARAM_SIZE
	.align		4
.L_220:
        /*0074*/ 	.byte	0x03, 0x19
        /*0076*/ 	.short	0x001c


	//----- nvinfo : EIATTR_PARAM_CBANK
	.align		4
        /*0078*/ 	.byte	0x04, 0x0a
        /*007a*/ 	.short	(.L_222 - .L_221)
	.align		4
.L_221:
        /*007c*/ 	.word	index@(.nv.constant0._Z22convert_to_gray_kernelPhS_iii)
        /*0080*/ 	.short	0x0380
        /*0082*/ 	.short	0x001c


	//----- nvinfo : EIATTR_SW_WAR
	.align		4
.L_222:
        /*0084*/ 	.byte	0x04, 0x36
        /*0086*/ 	.short	(.L_224 - .L_223)
.L_223:
        /*0088*/ 	.word	0x00000008
.L_224:


//--------------------- .nv.callgraph             --------------------------
	.section	.nv.callgraph,"",@"SHT_CUDA_CALLGRAPH"
	.align	4
	.sectionentsize	8
	.align		4
        /*0000*/ 	.word	0x00000000
	.align		4
        /*0004*/ 	.word	0xffffffff
	.align		4
        /*0008*/ 	.word	0x00000000
	.align		4
        /*000c*/ 	.word	0xfffffffe
	.align		4
        /*0010*/ 	.word	0x00000000
	.align		4
        /*0014*/ 	.word	0xfffffffd
	.align		4
        /*0018*/ 	.word	0x00000000
	.align		4
        /*001c*/ 	.word	0xfffffffc


//--------------------- .nv.constant4             --------------------------
	.section	.nv.constant4,"a",@progbits
	.align	8
	.align		8
.nv.constant4:
        /*0000*/ 	.dword	__cudart_i2opi_f


//--------------------- .text._Z23convert_to_image_kernelP6float2PhPfiii --------------------------
	.section	.text._Z23convert_to_image_kernelP6float2PhPfiii,"ax",@progbits
	.align	128
        .global         _Z23convert_to_image_kernelP6float2PhPfiii
        .type           _Z23convert_to_image_kernelP6float2PhPfiii,@function
        .size           _Z23convert_to_image_kernelP6float2PhPfiii,(.L_x_84 - _Z23convert_to_image_kernelP6float2PhPfiii)
        .other          _Z23convert_to_image_kernelP6float2PhPfiii,@"STO_CUDA_ENTRY STV_DEFAULT"
_Z23convert_to_image_kernelP6float2PhPfiii:
.text._Z23convert_to_image_kernelP6float2PhPfiii:
[----:B------:R-:W-:Y:S01]  /*0000*/  LDC R1, c[0x0][0x37c] ;  /* 0x0000df00ff017b82 */ /* 0x000fe20000000800 */
[----:B------:R-:W0:Y:S07]  /*0010*/  S2R R3, SR_TID.Y ;  /* 0x0000000000037919 */ /* 0x000e2e0000002200 */
[----:B------:R-:W1:Y:S01]  /*0020*/  LDC R5, c[0x0][0x360] ;  /* 0x0000d800ff057b82 */ /* 0x000e620000000800 */
[----:B------:R-:W2:Y:S01]  /*0030*/  LDCU.64 UR6, c[0x0][0x398] ;  /* 0x00007300ff0677ac */ /* 0x000ea20008000a00 */
[----:B------:R-:W1:Y:S06]  /*0040*/  S2R R0, SR_TID.X ;  /* 0x0000000000007919 */ /* 0x000e6c0000002100 */
[----:B------:R-:W0:Y:S08]  /*0050*/  S2UR UR5, SR_CTAID.Y ;  /* 0x00000000000579c3 */ /* 0x000e300000002600 */
[----:B------:R-:W0:Y:S08]  /*0060*/  LDC R2, c[0x0][0x364] ;  /* 0x0000d900ff027b82 */ /* 0x000e300000000800 */
[----:B------:R-:W1:Y:S01]  /*0070*/  S2UR UR4, SR_CTAID.X ;  /* 0x00000000000479c3 */ /* 0x000e620000002500 */
[----:B0-----:R-:W-:-:S05]  /*0080*/  IMAD R2, R2, UR5, R3 ;  /* 0x0000000502027c24 */ /* 0x001fca000f8e0203 */
[----:B--2---:R-:W-:Y:S01]  /*0090*/  ISETP.GE.AND P0, PT, R2, UR6, PT ;  /* 0x0000000602007c0c */ /* 0x004fe2000bf06270 */
[----:B-1----:R-:W-:-:S05]  /*00a0*/  IMAD R5, R5, UR4, R0 ;  /* 0x0000000405057c24 */ /* 0x002fca000f8e0200 */
[----:B------:R-:W-:-:S13]  /*00b0*/  ISETP.GE.OR P0, PT, R5, UR7, P0 ;  /* 0x0000000705007c0c */ /* 0x000fda0008706670 */
[----:B------:R-:W-:Y:S05]  /*00c0*/  @P0 EXIT ;  /* 0x000000000000094d */ /* 0x000fea0003800000 */
[----:B------:R-:W0:Y:S01]  /*00d0*/  LDC.64 R8, c[0x0][0x380] ;  /* 0x0000e000ff087b82 */ /* 0x000e220000000a00 */
[----:B------:R-:W1:Y:S01]  /*00e0*/  LDCU UR6, c[0x0][0x3a0] ;  /* 0x00007400ff0677ac */ /* 0x000e620008000800 */
[----:B------:R-:W2:Y:S01]  /*00f0*/  LDCU.64 UR4, c[0x0][0x358] ;  /* 0x00006b00ff0477ac */ /* 0x000ea20008000a00 */
[----:B-1----:R-:W-:-:S04]  /*0100*/  IMAD R3, R2, UR6, R5 ;  /* 0x0000000602037c24 */ /* 0x002fc8000f8e0205 */
[----:B0-----:R-:W-:-:S06]  /*0110*/  IMAD.WIDE R8, R3, 0x8, R8 ;  /* 0x0000000803087825 */ /* 0x001fcc00078e0208 */
[----:B--2---:R-:W2:Y:S01]  /*0120*/  LDG.E.64 R8, desc[UR4][R8.64] ;  /* 0x0000000408087981 */ /* 0x004ea2000c1e1b00 */
[----:B------:R-:W0:Y:S03]  /*0130*/  LDC.64 R6, c[0x0][0x390] ;  /* 0x0000e400ff067b82 */ /* 0x000e260000000a00 */
[----:B0-----:R0:W5:Y:S01]  /*0140*/  LDG.E R3, desc[UR4][R6.64] ;  /* 0x0000000406037981 */ /* 0x001162000c1e1900 */
[----:B------:R-:W-:Y:S01]  /*0150*/  BSSY.RECONVERGENT B0, `(.L_x_0) ;  /* 0x000000f000007945 */ /* 0x000fe20003800200 */
[----:B--2---:R-:W-:-:S04]  /*0160*/  FMUL R11, R9, R9 ;  /* 0x00000009090b7220 */ /* 0x004fc80000400000 */
[----:B------:R-:W-:-:S04]  /*0170*/  FFMA R0, R8, R8, R11 ;  /* 0x0000000808007223 */ /* 0x000fc8000000000b */
[----:B------:R-:W-:Y:S01]  /*0180*/  VIADD R4, R0, 0xf3000000 ;  /* 0xf300000000047836 */ /* 0x000fe20000000000 */
[----:B------:R0:W1:Y:S04]  /*0190*/  MUFU.RSQ R11, R0 ;  /* 0x00000000000b7308 */ /* 0x0000680000001400 */
[----:B------:R-:W-:-:S13]  /*01a0*/  ISETP.GT.U32.AND P0, PT, R4, 0x727fffff, PT ;  /* 0x727fffff0400780c */ /* 0x000fda0003f04070 */
[----:B01----:R-:W-:Y:S05]  /*01b0*/  @!P0 BRA `(.L_x_1) ;  /* 0x0000000000108947 */ /* 0x003fea0003800000 */
[----:B------:R-:W-:-:S07]  /*01c0*/  MOV R10, 0x1e0 ;  /* 0x000001e0000a7802 */ /* 0x000fce0000000f00 */
[----:B-----5:R-:W-:Y:S05]  /*01d0*/  CALL.REL.NOINC `($__internal_0_$__cuda_sm20_sqrt_rn_f32_slowpath) ;  /* 0x0000000000e07944 */ /* 0x020fea0003c00000 */
[----:B------:R-:W-:Y:S01]  /*01e0*/  IMAD.MOV.U32 R0, RZ, RZ, R4 ;  /* 0x000000ffff007224 */ /* 0x000fe200078e0004 */
[----:B------:R-:W-:Y:S06]  /*01f0*/  BRA `(.L_x_2) ;  /* 0x0000000000107947 */ /* 0x000fec0003800000 */
.L_x_1:
[----:B------:R-:W-:Y:S01]  /*0200*/  FMUL.FTZ R7, R0, R11 ;  /* 0x0000000b00077220 */ /* 0x000fe20000410000 */
[----:B------:R-:W-:-:S03]  /*0210*/  FMUL.FTZ R11, R11, 0.5 ;  /* 0x3f0000000b0b7820 */ /* 0x000fc60000410000 */
[----:B------:R-:W-:-:S04]  /*0220*/  FFMA R0, -R7, R7, R0 ;  /* 0x0000000707007223 */ /* 0x000fc80000000100 */
[----:B------:R-:W-:-:S07]  /*0230*/  FFMA R0, R0, R11, R7 ;  /* 0x0000000b00007223 */ /* 0x000fce0000000007 */
.L_x_2:
[----:B------:R-:W-:Y:S05]  /*0240*/  BSYNC.RECONVERGENT B0 ;  /* 0x0000000000007941 */ /* 0x000fea0003800200 */
.L_x_0:
[----:B------:R-:W-:Y:S01]  /*0250*/  FADD R0, R0, 1 ;  /* 0x3f80000000007421 */ /* 0x000fe20000000000 */
[----:B------:R-:W-:Y:S01]  /*0260*/  IMAD.MOV.U32 R9, RZ, RZ, 0x3e055027 ;  /* 0x3e055027ff097424 */ /* 0x000fe200078e00ff */
[----:B-----5:R-:W0:Y:S01]  /*0270*/  MUFU.RCP R8, R3 ;  /* 0x0000000300087308 */ /* 0x020e220000001000 */
[----:B------:R-:W-:Y:S02]  /*0280*/  BSSY.RECONVERGENT B0, `(.L_x_3) ;  /* 0x0000024000007945 */ /* 0x000fe40003800200 */
[----:B------:R-:W-:-:S13]  /*0290*/  FSETP.GEU.AND P0, PT, R0, 1.175494350822287508e-38, PT ;  /* 0x008000000000780b */ /* 0x000fda0003f0e000 */
[----:B------:R-:W-:-:S05]  /*02a0*/  @!P0 FMUL R0, R0, 8388608 ;  /* 0x4b00000000008820 */ /* 0x000fca0000400000 */
[----:B------:R-:W-:-:S04]  /*02b0*/  IADD3 R4, PT, PT, R0, -0x3f2aaaab, RZ ;  /* 0xc0d5555500047810 */ /* 0x000fc80007ffe0ff */
[----:B------:R-:W-:-:S05]  /*02c0*/  LOP3.LUT R7, R4, 0xff800000, RZ, 0xc0, !PT ;  /* 0xff80000004077812 */ /* 0x000fca00078ec0ff */
[----:B------:R-:W-:Y:S01]  /*02d0*/  IMAD.IADD R4, R0, 0x1, -R7 ;  /* 0x0000000100047824 */ /* 0x000fe200078e0a07 */
[----:B------:R-:W-:-:S03]  /*02e0*/  I2FP.F32.S32 R7, R7 ;  /* 0x0000000700077245 */ /* 0x000fc60000201400 */
[----:B------:R-:W-:Y:S01]  /*02f0*/  FADD R6, R4, -1 ;  /* 0xbf80000004067421 */ /* 0x000fe20000000000 */
[----:B------:R-:W-:Y:S02]  /*0300*/  FSEL R4, RZ, -23, P0 ;  /* 0xc1b80000ff047808 */ /* 0x000fe40000000000 */
[----:B------:R-:W-:Y:S01]  /*0310*/  ISETP.GT.U32.AND P0, PT, R0, 0x7f7fffff, PT ;  /* 0x7f7fffff0000780c */ /* 0x000fe20003f04070 */
[C---:B------:R-:W-:Y:S02]  /*0320*/  FFMA R9, R6.reuse, -R9, 0.14084610342979431152 ;  /* 0x3e1039f606097423 */ /* 0x040fe40000000809 */
[----:B------:R-:W-:Y:S01]  /*0330*/  FFMA R4, R7, 1.1920928955078125e-07, R4 ;  /* 0x3400000007047823 */ /* 0x000fe20000000004 */
[----:B------:R-:W-:Y:S01]  /*0340*/  MOV R7, 0x7f800000 ;  /* 0x7f80000000077802 */ /* 0x000fe20000000f00 */
[----:B------:R-:W-:-:S04]  /*0350*/  FFMA R9, R6, R9, -0.12148627638816833496 ;  /* 0xbdf8cdcc06097423 */ /* 0x000fc80000000009 */
[----:B------:R-:W-:-:S04]  /*0360*/  FFMA R9, R6, R9, 0.13980610668659210205 ;  /* 0x3e0f295506097423 */ /* 0x000fc80000000009 */
[----:B------:R-:W-:-:S04]  /*0370*/  FFMA R9, R6, R9, -0.16684235632419586182 ;  /* 0xbe2ad8b906097423 */ /* 0x000fc80000000009 */
[----:B------:R-:W-:-:S04]  /*0380*/  FFMA R9, R6, R9, 0.20012299716472625732 ;  /* 0x3e4ced0b06097423 */ /* 0x000fc80000000009 */
[----:B------:R-:W-:-:S04]  /*0390*/  FFMA R9, R6, R9, -0.24999669194221496582 ;  /* 0xbe7fff2206097423 */ /* 0x000fc80000000009 */
[----:B------:R-:W-:-:S04]  /*03a0*/  FFMA R9, R6, R9, 0.33333182334899902344 ;  /* 0x3eaaaa7806097423 */ /* 0x000fc80000000009 */
[----:B------:R-:W-:-:S04]  /*03b0*/  FFMA R9, R6, R9, -0.5 ;  /* 0xbf00000006097423 */ /* 0x000fc80000000009 */
[----:B------:R-:W-:-:S04]  /*03c0*/  FMUL R9, R6, R9 ;  /* 0x0000000906097220 */ /* 0x000fc80000400000 */
[----:B------:R-:W-:-:S04]  /*03d0*/  FFMA R9, R6, R9, R6 ;  /* 0x0000000906097223 */ /* 0x000fc80000000006 */
[----:B------:R-:W-:Y:S01]  /*03e0*/  FFMA R4, R4, 0.69314718246459960938, R9 ;  /* 0x3f31721804047823 */ /* 0x000fe20000000009 */
[C---:B------:R-:W-:Y:S01]  /*03f0*/  @P0 FFMA R4, R0.reuse, R7, +INF ;  /* 0x7f80000000040423 */ /* 0x040fe20000000007 */
[----:B------:R-:W-:Y:S01]  /*0400*/  FSETP.NEU.AND P0, PT, R0, RZ, PT ;  /* 0x000000ff0000720b */ /* 0x000fe20003f0d000 */
[----:B0-----:R-:W-:-:S03]  /*0410*/  FFMA R7, -R3, R8, 1 ;  /* 0x3f80000003077423 */ /* 0x001fc60000000108 */
[----:B------:R-:W-:Y:S01]  /*0420*/  FSEL R0, R4, -INF , P0 ;  /* 0xff80000004007808 */ /* 0x000fe20000000000 */
[----:B------:R-:W-:-:S04]  /*0430*/  FFMA R7, R8, R7, R8 ;  /* 0x0000000708077223 */ /* 0x000fc80000000008 */
[----:B------:R-:W-:-:S03]  /*0440*/  FFMA R4, R0, R7, RZ ;  /* 0x0000000700047223 */ /* 0x000fc600000000ff */
[----:B------:R-:W0:Y:S01]  /*0450*/  FCHK P0, R0, R3 ;  /* 0x0000000300007302 */ /* 0x000e220000000000 */
[----:B------:R-:W-:-:S04]  /*0460*/  FFMA R6, -R3, R4, R0 ;  /* 0x0000000403067223 */ /* 0x000fc80000000100 */
[----:B------:R-:W-:Y:S01]  /*0470*/  FFMA R4, R7, R6, R4 ;  /* 0x0000000607047223 */ /* 0x000fe20000000004 */
[----:B0-----:R-:W-:Y:S06]  /*0480*/  @!P0 BRA `(.L_x_4) ;  /* 0x00000000000c8947 */ /* 0x001fec0003800000 */
[----:B------:R-:W-:-:S07]  /*0490*/  MOV R4, 0x4b0 ;  /* 0x000004b000047802 */ /* 0x000fce0000000f00 */
[----:B------:R-:W-:Y:S05]  /*04a0*/  CALL.REL.NOINC `($__internal_1_$__cuda_sm3x_div_rn_noftz_f32_slowpath) ;  /* 0x0000000000847944 */ /* 0x000fea0003c00000 */
[----:B------:R-:W-:-:S07]  /*04b0*/  IMAD.MOV.U32 R4, RZ, RZ, R0 ;  /* 0x000000ffff047224 */ /* 0x000fce00078e0000 */
.L_x_4:
[----:B------:R-:W-:Y:S05]  /*04c0*/  BSYNC.RECONVERGENT B0 ;  /* 0x0000000000007941 */ /* 0x000fea0003800200 */
.L_x_3:
[----:B------:R-:W0:Y:S01]  /*04d0*/  LDCU UR8, c[0x0][0x39c] ;  /* 0x00007380ff0877ac */ /* 0x000e220008000800 */
[----:B------:R-:W-:Y:S01]  /*04e0*/  FMUL R4, R4, 255 ;  /* 0x437f000004047820 */ /* 0x000fe20000400000 */
[----:B------:R-:W1:Y:S01]  /*04f0*/  LDCU.64 UR6, c[0x0][0x388] ;  /* 0x00007100ff0677ac */ /* 0x000e620008000a00 */
[----:B0-----:R-:W-:Y:S02]  /*0500*/  IMAD R0, R2, UR8, R5 ;  /* 0x0000000802007c24 */ /* 0x001fe4000f8e0205 */
[----:B------:R-:W0:Y:S03]  /*0510*/  F2I.U32.TRUNC.NTZ R5, R4 ;  /* 0x0000000400057305 */ /* 0x000e26000020f000 */
[----:B-1----:R-:W-:-:S04]  /*0520*/  IADD3 R2, P0, PT, R0, UR6, RZ ;  /* 0x0000000600027c10 */ /* 0x002fc8000ff1e0ff */
[----:B------:R-:W-:-:S05]  /*0530*/  LEA.HI.X.SX32 R3, R0, UR7, 0x1, P0 ;  /* 0x0000000700037c11 */ /* 0x000fca00080f0eff */
[----:B0-----:R-:W-:Y:S01]  /*0540*/  STG.E.U8 desc[UR4][R2.64], R5 ;  /* 0x0000000502007986 */ /* 0x001fe2000c101104 */
[----:B------:R-:W-:Y:S05]  /*0550*/  EXIT ;  /* 0x000000000000794d */ /* 0x000fea0003800000 */
        .weak           $__internal_0_$__cuda_sm20_sqrt_rn_f32_slowpath
        .type           $__internal_0_$__cuda_sm20_sqrt_rn_f32_slowpath,@function
        .size           $__internal_0_$__cuda_sm20_sqrt_rn_f32_slowpath,($__internal_1_$__cuda_sm3x_div_rn_noftz_f32_slowpath - $__internal_0_$__cuda_sm20_sqrt_rn_f32_slowpath)
$__internal_0_$__cuda_sm20_sqrt_rn_f32_slowpath:
[----:B------:R-:W-:-:S13]  /*0560*/  LOP3.LUT P0, RZ, R0, 0x7fffffff, RZ, 0xc0, !PT ;  /* 0x7fffffff00ff7812 */ /* 0x000fda000780c0ff */
[----:B------:R-:W-:Y:S01]  /*0570*/  @!P0 IMAD.MOV.U32 R4, RZ, RZ, R0 ;  /* 0x000000ffff048224 */ /* 0x000fe200078e0000 */
[----:B------:R-:W-:Y:S06]  /*0580*/  @!P0 BRA `(.L_x_5) ;  /* 0x0000000000408947 */ /* 0x000fec0003800000 */
[----:B------:R-:W-:-:S13]  /*0590*/  FSETP.GEU.FTZ.AND P0, PT, R0, RZ, PT ;  /* 0x000000ff0000720b */ /* 0x000fda0003f1e000 */
[----:B------:R-:W-:Y:S01]  /*05a0*/  @!P0 MOV R4, 0x7fffffff ;  /* 0x7fffffff00048802 */ /* 0x000fe20000000f00 */
[----:B------:R-:W-:Y:S06]  /*05b0*/  @!P0 BRA `(.L_x_5) ;  /* 0x0000000000348947 */ /* 0x000fec0003800000 */
[----:B------:R-:W-:-:S13]  /*05c0*/  FSETP.GTU.FTZ.AND P0, PT, |R0|, +INF , PT ;  /* 0x7f8000000000780b */ /* 0x000fda0003f1c200 */
[----:B------:R-:W-:Y:S01]  /*05d0*/  @P0 FADD.FTZ R4, R0, 1 ;  /* 0x3f80000000040421 */ /* 0x000fe20000010000 */
[----:B------:R-:W-:Y:S06]  /*05e0*/  @P0 BRA `(.L_x_5) ;  /* 0x0000000000280947 */ /* 0x000fec0003800000 */
[----:B------:R-:W-:-:S13]  /*05f0*/  FSETP.NEU.FTZ.AND P0, PT, |R0|, +INF , PT ;  /* 0x7f8000000000780b */ /* 0x000fda0003f1d200 */
[----:B------:R-:W-:-:S04]  /*0600*/  @P0 FFMA R6, R0, 1.84467440737095516160e+19, RZ ;  /* 0x5f80000000060823 */ /* 0x000fc800000000ff */
[----:B------:R-:W0:Y:S02]  /*0610*/  @P0 MUFU.RSQ R7, R6 ;  /* 0x0000000600070308 */ /* 0x000e240000001400 */
[----:B0-----:R-:W-:Y:S01]  /*0620*/  @P0 FMUL.FTZ R9, R6, R7 ;  /* 0x0000000706090220 */ /* 0x001fe20000410000 */
[----:B------:R-:W-:-:S03]  /*0630*/  @P0 FMUL.FTZ R7, R7, 0.5 ;  /* 0x3f00000007070820 */ /* 0x000fc60000410000 */
[----:B------:R-:W-:-:S04]  /*0640*/  @P0 FADD.FTZ R4, -R9, -RZ ;  /* 0x800000ff09040221 */ /* 0x000fc80000010100 */
[----:B------:R-:W-:Y:S01]  /*0650*/  @P0 FFMA R8, R9, R4, R6 ;  /* 0x0000000409080223 */ /* 0x000fe20000000006 */
[----:B------:R-:W-:-:S03]  /*0660*/  @!P0 IMAD.MOV.U32 R4, RZ, RZ, R0 ;  /* 0x000000ffff048224 */ /* 0x000fc600078e0000 */
[----:B------:R-:W-:-:S04]  /*0670*/  @P0 FFMA R7, R8, R7, R9 ;  /* 0x0000000708070223 */ /* 0x000fc80000000009 */
[----:B------:R-:W-:-:S07]  /*0680*/  @P0 FMUL.FTZ R4, R7, 2.3283064365386962891e-10 ;  /* 0x2f80000007040820 */ /* 0x000fce0000410000 */
.L_x_5:
[----:B------:R-:W-:Y:S02]  /*0690*/  HFMA2 R7, -RZ, RZ, 0, 0 ;  /* 0x00000000ff077431 */ /* 0x000fe400000001ff */
[----:B------:R-:W-:-:S04]  /*06a0*/  IMAD.MOV.U32 R6, RZ, RZ, R10 ;  /* 0x000000ffff067224 */ /* 0x000fc800078e000a */
[----:B------:R-:W-:Y:S05]  /*06b0*/  RET.REL.NODEC R6 `(_Z23convert_to_image_kernelP6float2PhPfiii) ;  /* 0xfffffff806507950 */ /* 0x000fea0003c3ffff */
        .weak           $__internal_1_$__cuda_sm3x_div_rn_noftz_f32_slowpath
        .type           $__internal_1_$__cuda_sm3x_div_rn_noftz_f32_slowpath,@function
        .size           $__internal_1_$__cuda_sm3x_div_rn_noftz_f32_slowpath,(.L_x_84 - $__internal_1_$__cuda_sm3x_div_rn_noftz_f32_slowpath)
$__internal_1_$__cuda_sm3x_div_rn_noftz_f32_slowpath:
[--C-:B------:R-:W-:Y:S01]  /*06c0*/  SHF.R.U32.HI R7, RZ, 0x17, R3.reuse ;  /* 0x00000017ff077819 */ /* 0x100fe20000011603 */
[----:B------:R-:W-:Y:S01]  /*06d0*/  BSSY.RECONVERGENT B1, `(.L_x_6) ;  /* 0x0000064000017945 */ /* 0x000fe20003800200 */
[----:B------:R-:W-:Y:S01]  /*06e0*/  SHF.R.U32.HI R6, RZ, 0x17, R0 ;  /* 0x00000017ff067819 */ /* 0x000fe20000011600 */
[----:B------:R-:W-:Y:S01]  /*06f0*/  IMAD.MOV.U32 R9, RZ, RZ, R3 ;  /* 0x000000ffff097224 */ /* 0x000fe200078e0003 */
[----:B------:R-:W-:Y:S02]  /*0700*/  LOP3.LUT R7, R7, 0xff, RZ, 0xc0, !PT ;  /* 0x000000ff07077812 */ /* 0x000fe400078ec0ff */
[----:B------:R-:W-:Y:S02]  /*0710*/  LOP3.LUT R12, R6, 0xff, RZ, 0xc0, !PT ;  /* 0x000000ff060c7812 */ /* 0x000fe400078ec0ff */
[----:B------:R-:W-:Y:S01]  /*0720*/  MOV R6, R0 ;  /* 0x0000000000067202 */ /* 0x000fe20000000f00 */
[----:B------:R-:W-:Y:S02]  /*0730*/  VIADD R10, R7, 0xffffffff ;  /* 0xffffffff070a7836 */ /* 0x000fe40000000000 */
[----:B------:R-:W-:-:S03]  /*0740*/  VIADD R11, R12, 0xffffffff ;  /* 0xffffffff0c0b7836 */ /* 0x000fc60000000000 */
[----:B------:R-:W-:-:S04]  /*0750*/  ISETP.GT.U32.AND P0, PT, R10, 0xfd, PT ;  /* 0x000000fd0a00780c */ /* 0x000fc80003f04070 */
[----:B------:R-:W-:-:S13]  /*0760*/  ISETP.GT.U32.OR P0, PT, R11, 0xfd, P0 ;  /* 0x000000fd0b00780c */ /* 0x000fda0000704470 */
[----:B------:R-:W-:Y:S01]  /*0770*/  @!P0 IMAD.MOV.U32 R8, RZ, RZ, RZ ;  /* 0x000000ffff088224 */ /* 0x000fe200078e00ff */
[----:B------:R-:W-:Y:S06]  /*0780*/  @!P0 BRA `(.L_x_7) ;  /* 0x00000000005c8947 */ /* 0x000fec0003800000 */
[----:B------:R-:W-:Y:S02]  /*0790*/  FSETP.GTU.FTZ.AND P0, PT, |R0|, +INF , PT ;  /* 0x7f8000000000780b */ /* 0x000fe40003f1c200 */
[----:B------:R-:W-:-:S04]  /*07a0*/  FSETP.GTU.FTZ.AND P1, PT, |R3|, +INF , PT ;  /* 0x7f8000000300780b */ /* 0x000fc80003f3c200 */
[----:B------:R-:W-:-:S13]  /*07b0*/  PLOP3.LUT P0, PT, P0, P1, PT, 0xf8, 0x8f ;  /* 0x00000000008f781c */ /* 0x000fda0000703f70 */
[----:B------:R-:W-:Y:S05]  /*07c0*/  @P0 BRA `(.L_x_8) ;  /* 0x00000004004c0947 */ /* 0x000fea0003800000 */
[----:B------:R-:W-:-:S13]  /*07d0*/  LOP3.LUT P0, RZ, R9, 0x7fffffff, R6, 0xc8, !PT ;  /* 0x7fffffff09ff7812 */ /* 0x000fda000780c806 */
[----:B------:R-:W-:Y:S05]  /*07e0*/  @!P0 BRA `(.L_x_9) ;  /* 0x00000004003c8947 */ /* 0x000fea0003800000 */
[C---:B------:R-:W-:Y:S02]  /*07f0*/  FSETP.NEU.FTZ.AND P2, PT, |R0|.reuse, +INF , PT ;  /* 0x7f8000000000780b */ /* 0x040fe40003f5d200 */
[----:B------:R-:W-:Y:S02]  /*0800*/  FSETP.NEU.FTZ.AND P1, PT, |R3|, +INF , PT ;  /* 0x7f8000000300780b */ /* 0x000fe40003f3d200 */
[----:B------:R-:W-:-:S11]  /*0810*/  FSETP.NEU.FTZ.AND P0, PT, |R0|, +INF , PT ;  /* 0x7f8000000000780b */ /* 0x000fd60003f1d200 */
[----:B------:R-:W-:Y:S05]  /*0820*/  @!P1 BRA !P2, `(.L_x_9) ;  /* 0x00000004002c9947 */ /* 0x000fea0005000000 */
[----:B------:R-:W-:-:S04]  /*0830*/  LOP3.LUT P2, RZ, R6, 0x7fffffff, RZ, 0xc0, !PT ;  /* 0x7fffffff06ff7812 */ /* 0x000fc8000784c0ff */
[----:B------:R-:W-:-:S13]  /*0840*/  PLOP3.LUT P1, PT, P1, P2, PT, 0x2f, 0xf2 ;  /* 0x0000000000f2781c */ /* 0x000fda0000f24577 */
[----:B------:R-:W-:Y:S05]  /*0850*/  @P1 BRA `(.L_x_10) ;  /* 0x0000000400181947 */ /* 0x000fea0003800000 */
[----:B------:R-:W-:-:S04]  /*0860*/  LOP3.LUT P1, RZ, R9, 0x7fffffff, RZ, 0xc0, !PT ;  /* 0x7fffffff09ff7812 */ /* 0x000fc8000782c0ff */
[----:B------:R-:W-:-:S13]  /*0870*/  PLOP3.LUT P0, PT, P0, P1, PT, 0x2f, 0xf2 ;  /* 0x0000000000f2781c */ /* 0x000fda0000702577 */
[----:B------:R-:W-:Y:S05]  /*0880*/  @P0 BRA `(.L_x_11) ;  /* 0x0000000400000947 */ /* 0x000fea0003800000 */
[----:B------:R-:W-:Y:S02]  /*0890*/  ISETP.GE.AND P0, PT, R11, RZ, PT ;  /* 0x000000ff0b00720c */ /* 0x000fe40003f06270 */
[----:B------:R-:W-:-:S11]  /*08a0*/  ISETP.GE.AND P1, PT, R10, RZ, PT ;  /* 0x000000ff0a00720c */ /* 0x000fd60003f26270 */
[----:B------:R-:W-:Y:S01]  /*08b0*/  @P0 MOV R8, RZ ;  /* 0x000000ff00080202 */ /* 0x000fe20000000f00 */
[----:B------:R-:W-:Y:S02]  /*08c0*/  @!P0 IMAD.MOV.U32 R8, RZ, RZ, -0x40 ;  /* 0xffffffc0ff088424 */ /* 0x000fe400078e00ff */
[----:B------:R-:W-:Y:S01]  /*08d0*/  @!P0 FFMA R6, R0, 1.84467440737095516160e+19, RZ ;  /* 0x5f80000000068823 */ /* 0x000fe200000000ff */
[----:B------:R-:W-:Y:S01]  /*08e0*/  @!P1 FFMA R9, R3, 1.84467440737095516160e+19, RZ ;  /* 0x5f80000003099823 */ /* 0x000fe200000000ff */
[----:B------:R-:W-:-:S07]  /*08f0*/  @!P1 VIADD R8, R8, 0x40 ;  /* 0x0000004008089836 */ /* 0x000fce0000000000 */
.L_x_7:
[----:B------:R-:W-:Y:S01]  /*0900*/  LEA R0, R7, 0xc0800000, 0x17 ;  /* 0xc080000007007811 */ /* 0x000fe200078eb8ff */
[----:B------:R-:W-:Y:S01]  /*0910*/  VIADD R3, R12, 0xffffff81 ;  /* 0xffffff810c037836 */ /* 0x000fe20000000000 */
[----:B------:R-:W-:Y:S02]  /*0920*/  BSSY.RECONVERGENT B2, `(.L_x_12) ;  /* 0x0000035000027945 */ /* 0x000fe40003800200 */
[----:B------:R-:W-:Y:S01]  /*0930*/  IADD3 R9, PT, PT, -R0, R9, RZ ;  /* 0x0000000900097210 */ /* 0x000fe20007ffe1ff */
[C---:B------:R-:W-:Y:S01]  /*0940*/  IMAD R0, R3.reuse, -0x800000, R6 ;  /* 0xff80000003007824 */ /* 0x040fe200078e0206 */
[----:B------:R-:W-:Y:S02]  /*0950*/  IADD3 R7, PT, PT, R3, 0x7f, -R7 ;  /* 0x0000007f03077810 */ /* 0x000fe40007ffe807 */
[----:B------:R-:W0:Y:S01]  /*0960*/  MUFU.RCP R10, R9 ;  /* 0x00000009000a7308 */ /* 0x000e220000001000 */
[----:B------:R-:W-:Y:S01]  /*0970*/  FADD.FTZ R11, -R9, -RZ ;  /* 0x800000ff090b7221 */ /* 0x000fe20000010100 */
[----:B------:R-:W-:-:S03]  /*0980*/  IADD3 R7, PT, PT, R7, R8, RZ ;  /* 0x0000000807077210 */ /* 0x000fc60007ffe0ff */
[----:B0-----:R-:W-:-:S04]  /*0990*/  FFMA R13, R10, R11, 1 ;  /* 0x3f8000000a0d7423 */ /* 0x001fc8000000000b */
[----:B------:R-:W-:-:S04]  /*09a0*/  FFMA R15, R10, R13, R10 ;  /* 0x0000000d0a0f7223 */ /* 0x000fc8000000000a */
[----:B------:R-:W-:-:S04]  /*09b0*/  FFMA R6, R0, R15, RZ ;  /* 0x0000000f00067223 */ /* 0x000fc800000000ff */
[----:B------:R-:W-:-:S04]  /*09c0*/  FFMA R13, R11, R6, R0 ;  /* 0x000000060b0d7223 */ /* 0x000fc80000000000 */
[----:B------:R-:W-:-:S04]  /*09d0*/  FFMA R6, R15, R13, R6 ;  /* 0x0000000d0f067223 */ /* 0x000fc80000000006 */
[----:B------:R-:W-:-:S04]  /*09e0*/  FFMA R11, R11, R6, R0 ;  /* 0x000000060b0b7223 */ /* 0x000fc80000000000 */
[----:B------:R-:W-:-:S05]  /*09f0*/  FFMA R0, R15, R11, R6 ;  /* 0x0000000b0f007223 */ /* 0x000fca0000000006 */
[----:B------:R-:W-:-:S04]  /*0a00*/  SHF.R.U32.HI R3, RZ, 0x17, R0 ;  /* 0x00000017ff037819 */ /* 0x000fc80000011600 */
[----:B------:R-:W-:-:S05]  /*0a10*/  LOP3.LUT R3, R3, 0xff, RZ, 0xc0, !PT ;  /* 0x000000ff03037812 */ /* 0x000fca00078ec0ff */
[----:B------:R-:W-:-:S05]  /*0a20*/  IMAD.IADD R9, R3, 0x1, R7 ;  /* 0x0000000103097824 */ /* 0x000fca00078e0207 */
[----:B------:R-:W-:-:S04]  /*0a30*/  IADD3 R3, PT, PT, R9, -0x1, RZ ;  /* 0xffffffff09037810 */ /* 0x000fc80007ffe0ff */
[----:B------:R-:W-:-:S13]  /*0a40*/  ISETP.GE.U32.AND P0, PT, R3, 0xfe, PT ;  /* 0x000000fe0300780c */ /* 0x000fda0003f06070 */
[----:B------:R-:W-:Y:S05]  /*0a50*/  @!P0 BRA `(.L_x_13) ;  /* 0x0000000000808947 */ /* 0x000fea0003800000 */
[----:B------:R-:W-:-:S13]  /*0a60*/  ISETP.GT.AND P0, PT, R9, 0xfe, PT ;  /* 0x000000fe0900780c */ /* 0x000fda0003f04270 */
[----:B------:R-:W-:Y:S05]  /*0a70*/  @P0 BRA `(.L_x_14) ;  /* 0x00000000006c0947 */ /* 0x000fea0003800000 */
[----:B------:R-:W-:-:S13]  /*0a80*/  ISETP.GE.AND P0, PT, R9, 0x1, PT ;  /* 0x000000010900780c */ /* 0x000fda0003f06270 */
[----:B------:R-:W-:Y:S05]  /*0a90*/  @P0 BRA `(.L_x_15) ;  /* 0x0000000000740947 */ /* 0x000fea0003800000 */
[----:B------:R-:W-:Y:S02]  /*0aa0*/  ISETP.GE.AND P0, PT, R9, -0x18, PT ;  /* 0xffffffe80900780c */ /* 0x000fe40003f06270 */
[----:B------:R-:W-:-:S11]  /*0ab0*/  LOP3.LUT R0, R0, 0x80000000, RZ, 0xc0, !PT ;  /* 0x8000000000007812 */ /* 0x000fd600078ec0ff */
[----:B------:R-:W-:Y:S05]  /*0ac0*/  @!P0 BRA `(.L_x_15) ;  /* 0x0000000000688947 */ /* 0x000fea0003800000 */
[-CC-:B------:R-:W-:Y:S01]  /*0ad0*/  FFMA.RZ R3, R15, R11.reuse, R6.reuse ;  /* 0x0000000b0f037223 */ /* 0x180fe2000000c006 */
[C---:B------:R-:W-:Y:S01]  /*0ae0*/  VIADD R8, R9.reuse, 0x20 ;  /* 0x0000002009087836 */ /* 0x040fe20000000000 */
[C---:B------:R-:W-:Y:S02]  /*0af0*/  ISETP.NE.AND P2, PT, R9.reuse, RZ, PT ;  /* 0x000000ff0900720c */ /* 0x040fe40003f45270 */
[----:B------:R-:W-:Y:S02]  /*0b00*/  ISETP.NE.AND P1, PT, R9, RZ, PT ;  /* 0x000000ff0900720c */ /* 0x000fe40003f25270 */
[----:B------:R-:W-:Y:S01]  /*0b10*/  LOP3.LUT R7, R3, 0x7fffff, RZ, 0xc0, !PT ;  /* 0x007fffff03077812 */ /* 0x000fe200078ec0ff */
[CCC-:B------:R-:W-:Y:S01]  /*0b20*/  FFMA.RP R3, R15.reuse, R11.reuse, R6.reuse ;  /* 0x0000000b0f037223 */ /* 0x1c0fe20000008006 */
[----:B------:R-:W-:Y:S01]  /*0b30*/  FFMA.RM R6, R15, R11, R6 ;  /* 0x0000000b0f067223 */ /* 0x000fe20000004006 */
[----:B------:R-:W-:Y:S02]  /*0b40*/  IADD3 R9, PT, PT, -R9, RZ, RZ ;  /* 0x000000ff09097210 */ /* 0x000fe40007ffe1ff */
[----:B------:R-:W-:-:S02]  /*0b50*/  LOP3.LUT R7, R7, 0x800000, RZ, 0xfc, !PT ;  /* 0x0080000007077812 */ /* 0x000fc400078efcff */
[----:B------:R-:W-:Y:S02]  /*0b60*/  FSETP.NEU.FTZ.AND P0, PT, R3, R6, PT ;  /* 0x000000060300720b */ /* 0x000fe40003f1d000 */
[----:B------:R-:W-:Y:S02]  /*0b70*/  SHF.L.U32 R8, R7, R8, RZ ;  /* 0x0000000807087219 */ /* 0x000fe400000006ff */
[----:B------:R-:W-:Y:S02]  /*0b80*/  SEL R6, R9, RZ, P2 ;  /* 0x000000ff09067207 */ /* 0x000fe40001000000 */
[----:B------:R-:W-:Y:S02]  /*0b90*/  ISETP.NE.AND P1, PT, R8, RZ, P1 ;  /* 0x000000ff0800720c */ /* 0x000fe40000f25270 */
[----:B------:R-:W-:Y:S02]  /*0ba0*/  SHF.R.U32.HI R6, RZ, R6, R7 ;  /* 0x00000006ff067219 */ /* 0x000fe40000011607 */
[----:B------:R-:W-:-:S02]  /*0bb0*/  PLOP3.LUT P0, PT, P0, P1, PT, 0xf8, 0x8f ;  /* 0x00000000008f781c */ /* 0x000fc40000703f70 */
[----:B------:R-:W-:Y:S02]  /*0bc0*/  SHF.R.U32.HI R8, RZ, 0x1, R6 ;  /* 0x00000001ff087819 */ /* 0x000fe40000011606 */
[----:B------:R-:W-:-:S04]  /*0bd0*/  SEL R3, RZ, 0x1, !P0 ;  /* 0x00000001ff037807 */ /* 0x000fc80004000000 */
[----:B------:R-:W-:-:S04]  /*0be0*/  LOP3.LUT R3, R3, 0x1, R8, 0xf8, !PT ;  /* 0x0000000103037812 */ /* 0x000fc800078ef808 */
[----:B------:R-:W-:-:S05]  /*0bf0*/  LOP3.LUT R3, R3, R6, RZ, 0xc0, !PT ;  /* 0x0000000603037212 */ /* 0x000fca00078ec0ff */
[----:B------:R-:W-:-:S05]  /*0c00*/  IMAD.IADD R3, R8, 0x1, R3 ;  /* 0x0000000108037824 */ /* 0x000fca00078e0203 */
[----:B------:R-:W-:Y:S01]  /*0c10*/  LOP3.LUT R0, R3, R0, RZ, 0xfc, !PT ;  /* 0x0000000003007212 */ /* 0x000fe200078efcff */
[----:B------:R-:W-:Y:S06]  /*0c20*/  BRA `(.L_x_15) ;  /* 0x0000000000107947 */ /* 0x000fec0003800000 */
.L_x_14:
[----:B------:R-:W-:-:S04]  /*0c30*/  LOP3.LUT R0, R0, 0x80000000, RZ, 0xc0, !PT ;  /* 0x8000000000007812 */ /* 0x000fc800078ec0ff */
[----:B------:R-:W-:Y:S01]  /*0c40*/  LOP3.LUT R0, R0, 0x7f800000, RZ, 0xfc, !PT ;  /* 0x7f80000000007812 */ /* 0x000fe200078efcff */
[----:B------:R-:W-:Y:S06]  /*0c50*/  BRA `(.L_x_15) ;  /* 0x0000000000047947 */ /* 0x000fec0003800000 */
.L_x_13:
[----:B------:R-:W-:-:S07]  /*0c60*/  LEA R0, R7, R0, 0x17 ;  /* 0x0000000007007211 */ /* 0x000fce00078eb8ff */
.L_x_15:
[----:B------:R-:W-:Y:S05]  /*0c70*/  BSYNC.RECONVERGENT B2 ;  /* 0x0000000000027941 */ /* 0x000fea0003800200 */
.L_x_12:
[----:B------:R-:W-:Y:S05]  /*0c80*/  BRA `(.L_x_16) ;  /* 0x0000000000207947 */ /* 0x000fea0003800000 */
.L_x_11:
[----:B------:R-:W-:-:S04]  /*0c90*/  LOP3.LUT R0, R9, 0x80000000, R6, 0x48, !PT ;  /* 0x8000000009007812 */ /* 0x000fc800078e4806 */
[----:B------:R-:W-:Y:S01]  /*0ca0*/  LOP3.LUT R0, R0, 0x7f800000, RZ, 0xfc, !PT ;  /* 0x7f80000000007812 */ /* 0x000fe200078efcff */
[----:B------:R-:W-:Y:S06]  /*0cb0*/  BRA `(.L_x_16) ;  /* 0x0000000000147947 */ /* 0x000fec0003800000 */
.L_x_10:
[----:B------:R-:W-:Y:S01]  /*0cc0*/  LOP3.LUT R0, R9, 0x80000000, R6, 0x48, !PT ;  /* 0x8000000009007812 */ /* 0x000fe200078e4806 */
[----:B------:R-:W-:Y:S06]  /*0cd0*/  BRA `(.L_x_16) ;  /* 0x00000000000c7947 */ /* 0x000fec0003800000 */
.L_x_9:
[----:B------:R-:W0:Y:S01]  /*0ce0*/  MUFU.RSQ R0, -QNAN ;  /* 0xffc0000000007908 */ /* 0x000e220000001400 */
[----:B------:R-:W-:Y:S05]  /*0cf0*/  BRA `(.L_x_16) ;  /* 0x0000000000047947 */ /* 0x000fea0003800000 */
.L_x_8:
[----:B------:R-:W-:-:S07]  /*0d00*/  FADD.FTZ R0, R0, R3 ;  /* 0x0000000300007221 */ /* 0x000fce0000010000 */
.L_x_16:
[----:B------:R-:W-:Y:S05]  /*0d10*/  BSYNC.RECONVERGENT B1 ;  /* 0x0000000000017941 */ /* 0x000fea0003800200 */
.L_x_6:
[----:B------:R-:W-:Y:S02]  /*0d20*/  HFMA2 R7, -RZ, RZ, 0, 0 ;  /* 0x00000000ff077431 */ /* 0x000fe400000001ff */
[----:B------:R-:W-:-:S04]  /*0d30*/  IMAD.MOV.U32 R6, RZ, RZ, R4 ;  /* 0x000000ffff067224 */ /* 0x000fc800078e0004 */
[----:B0-----:R-:W-:Y:S05]  /*0d40*/  RET.REL.NODEC R6 `(_Z23convert_to_image_kernelP6float2PhPfiii) ;  /* 0xfffffff006ac7950 */ /* 0x001fea0003c3ffff */
.L_x_17:
[----:B------:R-:W-:-:S00]  /*0d50*/  BRA `(.L_x_17) ;  /* 0xfffffffc00fc7947 */ /* 0x000fc0000383ffff */
[----:B------:R-:W-:-:S00]  /*0d60*/  NOP ;  /* 0x0000000000007918 */ /* 0x000fc00000000000 */
        /* <DEDUP_REMOVED lines=9> */
.L_x_84:


//--------------------- .text._Z22compute_max_val_kernelP6float2Pfiii --------------------------
	.section	.text._Z22compute_max_val_kernelP6float2Pfiii,"ax",@progbits
	.align	128
        .global         _Z22compute_max_val_kernelP6float2Pfiii
        .type           _Z22compute_max_val_kernelP6float2Pfiii,@function
        .size           _Z22compute_max_val_kernelP6float2Pfiii,(.L_x_85 - _Z22compute_max_val_kernelP6float2Pfiii)
        .other          _Z22compute_max_val_kernelP6float2Pfiii,@"STO_CUDA_ENTRY STV_DEFAULT"
_Z22compute_max_val_kernelP6float2Pfiii:
.text._Z22compute_max_val_kernelP6float2Pfiii:
        /* <DEDUP_REMOVED lines=19> */
[----:B------:R-:W-:Y:S01]  /*0130*/  BSSY.RECONVERGENT B0, `(.L_x_18) ;  /* 0x000000e000007945 */ /* 0x000fe20003800200 */
[----:B--2---:R-:W-:-:S04]  /*0140*/  FMUL R5, R3, R3 ;  /* 0x0000000303057220 */ /* 0x004fc80000400000 */
[----:B------:R-:W-:-:S04]  /*0150*/  FFMA R0, R2, R2, R5 ;  /* 0x0000000202007223 */ /* 0x000fc80000000005 */
[----:B------:R0:W1:Y:S01]  /*0160*/  MUFU.RSQ R5, R0 ;  /* 0x0000000000057308 */ /* 0x0000620000001400 */
[----:B------:R-:W-:-:S04]  /*0170*/  IADD3 R4, PT, PT, R0, -0xd000000, RZ ;  /* 0xf300000000047810 */ /* 0x000fc80007ffe0ff */
[----:B------:R-:W-:-:S13]  /*0180*/  ISETP.GT.U32.AND P0, PT, R4, 0x727fffff, PT ;  /* 0x727fffff0400780c */ /* 0x000fda0003f04070 */
[----:B01----:R-:W-:Y:S05]  /*0190*/  @!P0 BRA `(.L_x_19) ;  /* 0x00000000000c8947 */ /* 0x003fea0003800000 */
[----:B------:R-:W-:-:S07]  /*01a0*/  MOV R7, 0x1c0 ;  /* 0x000001c000077802 */ /* 0x000fce0000000f00 */
[----:B------:R-:W-:Y:S05]  /*01b0*/  CALL.REL.NOINC `($__internal_2_$__cuda_sm20_sqrt_rn_f32_slowpath) ;  /* 0x0000000000a87944 */ /* 0x000fea0003c00000 */
[----:B------:R-:W-:Y:S05]  /*01c0*/  BRA `(.L_x_20) ;  /* 0x0000000000107947 */ /* 0x000fea0003800000 */
.L_x_19:
[----:B------:R-:W-:Y:S01]  /*01d0*/  FMUL.FTZ R3, R0, R5 ;  /* 0x0000000500037220 */ /* 0x000fe20000410000 */
[----:B------:R-:W-:-:S03]  /*01e0*/  FMUL.FTZ R5, R5, 0.5 ;  /* 0x3f00000005057820 */ /* 0x000fc60000410000 */
[----:B------:R-:W-:-:S04]  /*01f0*/  FFMA R0, -R3, R3, R0 ;  /* 0x0000000303007223 */ /* 0x000fc80000000100 */
[----:B------:R-:W-:-:S07]  /*0200*/  FFMA R0, R0, R5, R3 ;  /* 0x0000000500007223 */ /* 0x000fce0000000003 */
.L_x_20:
[----:B------:R-:W-:Y:S05]  /*0210*/  BSYNC.RECONVERGENT B0 ;  /* 0x0000000000007941 */ /* 0x000fea0003800200 */
.L_x_18:
[----:B------:R-:W-:Y:S01]  /*0220*/  FADD R0, R0, 1 ;  /* 0x3f80000000007421 */ /* 0x000fe20000000000 */
[----:B------:R-:W-:Y:S01]  /*0230*/  HFMA2 R5, -RZ, RZ, 1.5048828125, 33.21875 ;  /* 0x3e055027ff057431 */ /* 0x000fe200000001ff */
[----:B------:R-:W0:Y:S01]  /*0240*/  S2R R6, SR_LANEID ;  /* 0x0000000000067919 */ /* 0x000e220000000000 */
[----:B------:R-:W-:Y:S02]  /*0250*/  VOTEU.ANY UR4, UPT, PT ;  /* 0x0000000000047886 */ /* 0x000fe400038e0100 */
[----:B------:R-:W-:Y:S01]  /*0260*/  FSETP.GEU.AND P0, PT, R0, 1.175494350822287508e-38, PT ;  /* 0x008000000000780b */ /* 0x000fe20003f0e000 */
[----:B------:R-:W-:-:S12]  /*0270*/  UFLO.U32 UR4, UR4 ;  /* 0x00000004000472bd */ /* 0x000fd800080e0000 */
[----:B------:R-:W-:-:S05]  /*0280*/  @!P0 FMUL R0, R0, 8388608 ;  /* 0x4b00000000008820 */ /* 0x000fca0000400000 */
[----:B------:R-:W-:-:S04]  /*0290*/  IADD3 R2, PT, PT, R0, -0x3f2aaaab, RZ ;  /* 0xc0d5555500027810 */ /* 0x000fc80007ffe0ff */
[----:B------:R-:W-:-:S04]  /*02a0*/  LOP3.LUT R3, R2, 0xff800000, RZ, 0xc0, !PT ;  /* 0xff80000002037812 */ /* 0x000fc800078ec0ff */
[-C--:B------:R-:W-:Y:S02]  /*02b0*/  IADD3 R2, PT, PT, R0, -R3.reuse, RZ ;  /* 0x8000000300027210 */ /* 0x080fe40007ffe0ff */
        /* <DEDUP_REMOVED lines=19> */
[----:B------:R-:W1:Y:S03]  /*03f0*/  LDC.64 R2, c[0x0][0x388] ;  /* 0x0000e200ff027b82 */ /* 0x000e660000000a00 */
[----:B------:R-:W-:Y:S02]  /*0400*/  FSEL R5, R5, -INF , P0 ;  /* 0xff80000005057808 */ /* 0x000fe40000000000 */
[----:B0-----:R-:W-:Y:S02]  /*0410*/  ISETP.EQ.U32.AND P0, PT, R6, UR4, PT ;  /* 0x0000000406007c0c */ /* 0x001fe4000bf02070 */
[----:B------:R-:W-:-:S13]  /*0420*/  CREDUX.MAX UR5, R5 ;  /* 0x00000000050572cc */ /* 0x000fda0000000000 */
[----:B------:R-:W-:-:S05]  /*0430*/  MOV R5, UR5 ;  /* 0x0000000500057c02 */ /* 0x000fca0008000f00 */
[----:B-1----:R-:W-:Y:S01]  /*0440*/  @P0 REDG.E.MAX.STRONG.GPU desc[UR6][R2.64], R5 ;  /* 0x000000050200098e */ /* 0x002fe2000d12e106 */
[----:B------:R-:W-:Y:S05]  /*0450*/  EXIT ;  /* 0x000000000000794d */ /* 0x000fea0003800000 */
        .weak           $__internal_2_$__cuda_sm20_sqrt_rn_f32_slowpath
        .type           $__internal_2_$__cuda_sm20_sqrt_rn_f32_slowpath,@function
        .size           $__internal_2_$__cuda_sm20_sqrt_rn_f32_slowpath,(.L_x_85 - $__internal_2_$__cuda_sm20_sqrt_rn_f32_slowpath)
$__internal_2_$__cuda_sm20_sqrt_rn_f32_slowpath:
[----:B------:R-:W-:-:S13]  /*0460*/  LOP3.LUT P0, RZ, R0, 0x7fffffff, RZ, 0xc0, !PT ;  /* 0x7fffffff00ff7812 */ /* 0x000fda000780c0ff */
[----:B------:R-:W-:Y:S01]  /*0470*/  @!P0 MOV R2, R0 ;  /* 0x0000000000028202 */ /* 0x000fe20000000f00 */
        /* <DEDUP_REMOVED lines=11> */
[----:B------:R-:W-:Y:S01]  /*0530*/  @P0 FMUL.FTZ R6, R2, 0.5 ;  /* 0x3f00000002060820 */ /* 0x000fe20000410000 */
[----:B------:R-:W-:Y:S02]  /*0540*/  @!P0 MOV R2, R0 ;  /* 0x0000000000028202 */ /* 0x000fe40000000f00 */
[----:B------:R-:W-:-:S04]  /*0550*/  @P0 FADD.FTZ R5, -R4, -RZ ;  /* 0x800000ff04050221 */ /* 0x000fc80000010100 */
[----:B------:R-:W-:-:S04]  /*0560*/  @P0 FFMA R5, R4, R5, R3 ;  /* 0x0000000504050223 */ /* 0x000fc80000000003 */
[----:B------:R-:W-:-:S04]  /*0570*/  @P0 FFMA R5, R5, R6, R4 ;  /* 0x0000000605050223 */ /* 0x000fc80000000004 */
[----:B------:R-:W-:-:S07]  /*0580*/  @P0 FMUL.FTZ R2, R5, 2.3283064365386962891e-10 ;  /* 0x2f80000005020820 */ /* 0x000fce0000410000 */
.L_x_21:
[----:B------:R-:W-:Y:S01]  /*0590*/  HFMA2 R3, -RZ, RZ, 0, 0 ;  /* 0x00000000ff037431 */ /* 0x000fe200000001ff */
[----:B------:R-:W-:Y:S02]  /*05a0*/  MOV R0, R2 ;  /* 0x0000000200007202 */ /* 0x000fe40000000f00 */
[----:B------:R-:W-:-:S04]  /*05b0*/  MOV R2, R7 ;  /* 0x0000000700027202 */ /* 0x000fc80000000f00 */
[----:B------:R-:W-:Y:S05]  /*05c0*/  RET.REL.NODEC R2 `(_Z22compute_max_val_kernelP6float2Pfiii) ;  /* 0xfffffff8028c7950 */ /* 0x000fea0003c3ffff */
.L_x_22:
        /* <DEDUP_REMOVED lines=11> */
.L_x_85:


//--------------------- .text._Z23center_frequency_kernelP6float2ii --------------------------
	.section	.text._Z23center_frequency_kernelP6float2ii,"ax",@progbits
	.align	128
        .global         _Z23center_frequency_kernelP6float2ii
        .type           _Z23center_frequency_kernelP6float2ii,@function
        .size           _Z23center_frequency_kernelP6float2ii,(.L_x_90 - _Z23center_frequency_kernelP6float2ii)
        .other          _Z23center_frequency_kernelP6float2ii,@"STO_CUDA_ENTRY STV_DEFAULT"
_Z23center_frequency_kernelP6float2ii:
.text._Z23center_frequency_kernelP6float2ii:
[----:B------:R-:W-:Y:S01]  /*0000*/  LDC R1, c[0x0][0x37c] ;  /* 0x0000df00ff017b82 */ /* 0x000fe20000000800 */
[----:B------:R-:W0:Y:S07]  /*0010*/  S2R R7, SR_TID.Y ;  /* 0x0000000000077919 */ /* 0x000e2e0000002200 */
[----:B------:R-:W1:Y:S01]  /*0020*/  LDC.64 R2, c[0x0][0x388] ;  /* 0x0000e200ff027b82 */ /* 0x000e620000000a00 */
[----:B------:R-:W2:Y:S07]  /*0030*/  S2R R6, SR_TID.X ;  /* 0x0000000000067919 */ /* 0x000eae0000002100 */
[----:B------:R-:W2:Y:S08]  /*0040*/  LDC R5, c[0x0][0x360] ;  /* 0x0000d800ff057b82 */ /* 0x000eb00000000800 */
[----:B------:R-:W0:Y:S08]  /*0050*/  S2UR UR5, SR_CTAID.Y ;  /* 0x00000000000579c3 */ /* 0x000e300000002600 */
[----:B------:R-:W0:Y:S01]  /*0060*/  LDC R4, c[0x0][0x364] ;  /* 0x0000d900ff047b82 */ /* 0x000e220000000800 */
[----:B-1----:R-:W-:-:S07]  /*0070*/  LEA.HI R0, R2, R2, RZ, 0x1 ;  /* 0x0000000202007211 */ /* 0x002fce00078f08ff */
[----:B------:R-:W2:Y:S01]  /*0080*/  S2UR UR4, SR_CTAID.X ;  /* 0x00000000000479c3 */ /* 0x000ea20000002500 */
[----:B0-----:R-:W-:Y:S01]  /*0090*/  IMAD R2, R4, UR5, R7 ;  /* 0x0000000504027c24 */ /* 0x001fe2000f8e0207 */
[----:B------:R-:W-:Y:S02]  /*00a0*/  LEA.HI R4, R3, R3, RZ, 0x1 ;  /* 0x0000000303047211 */ /* 0x000fe400078f08ff */
[----:B------:R-:W-:Y:S02]  /*00b0*/  SHF.R.S32.HI R7, RZ, 0x1, R0 ;  /* 0x00000001ff077819 */ /* 0x000fe40000011400 */
[----:B------:R-:W-:Y:S02]  /*00c0*/  SHF.R.S32.HI R11, RZ, 0x1, R4 ;  /* 0x00000001ff0b7819 */ /* 0x000fe40000011404 */
[----:B------:R-:W-:Y:S01]  /*00d0*/  ISETP.GE.AND P0, PT, R2, R7, PT ;  /* 0x000000070200720c */ /* 0x000fe20003f06270 */
[----:B--2---:R-:W-:-:S05]  /*00e0*/  IMAD R0, R5, UR4, R6 ;  /* 0x0000000405007c24 */ /* 0x004fca000f8e0206 */
[----:B------:R-:W-:-:S13]  /*00f0*/  ISETP.GE.OR P0, PT, R0, R11, P0 ;  /* 0x0000000b0000720c */ /* 0x000fda0000706670 */
[----:B------:R-:W-:Y:S05]  /*0100*/  @P0 EXIT ;  /* 0x000000000000094d */ /* 0x000fea0003800000 */
[----:B------:R-:W0:Y:S01]  /*0110*/  LDC.64 R4, c[0x0][0x380] ;  /* 0x0000e000ff047b82 */ /* 0x000e220000000a00 */
[----:B------:R-:W1:Y:S01]  /*0120*/  LDCU.64 UR4, c[0x0][0x358] ;  /* 0x00006b00ff0477ac */ /* 0x000e620008000a00 */
[C---:B------:R-:W-:Y:S01]  /*0130*/  IADD3 R10, PT, PT, R2.reuse, R7, RZ ;  /* 0x00000007020a7210 */ /* 0x040fe20007ffe0ff */
[----:B------:R-:W-:Y:S01]  /*0140*/  IMAD R7, R2, R3, R0 ;  /* 0x0000000302077224 */ /* 0x000fe200078e0200 */
[----:B------:R-:W-:-:S05]  /*0150*/  IADD3 R6, PT, PT, R0, R11, RZ ;  /* 0x0000000b00067210 */ /* 0x000fca0007ffe0ff */
[----:B------:R-:W-:-:S04]  /*0160*/  IMAD R9, R10, R3, R6 ;  /* 0x000000030a097224 */ /* 0x000fc800078e0206 */
[----:B0-----:R-:W-:-:S04]  /*0170*/  IMAD.WIDE R8, R9, 0x8, R4 ;  /* 0x0000000809087825 */ /* 0x001fc800078e0204 */
[----:B------:R-:W-:Y:S01]  /*0180*/  IMAD.WIDE R6, R7, 0x8, R4 ;  /* 0x0000000807067825 */ /* 0x000fe200078e0204 */
[----:B-1----:R-:W2:Y:S04]  /*0190*/  LDG.E.64 R16, desc[UR4][R8.64] ;  /* 0x0000000408107981 */ /* 0x002ea8000c1e1b00 */
[----:B------:R-:W3:Y:S01]  /*01a0*/  LDG.E.64 R14, desc[UR4][R6.64] ;  /* 0x00000004060e7981 */ /* 0x000ee2000c1e1b00 */
[----:B------:R-:W-:Y:S02]  /*01b0*/  IMAD R13, R10, R3, R0 ;  /* 0x000000030a0d7224 */ /* 0x000fe400078e0200 */
[----:B------:R-:W-:-:S04]  /*01c0*/  IMAD.WIDE R2, R11, 0x8, R6 ;  /* 0x000000080b027825 */ /* 0x000fc800078e0206 */
[----:B------:R-:W-:Y:S01]  /*01d0*/  IMAD.WIDE R4, R13, 0x8, R4 ;  /* 0x000000080d047825 */ /* 0x000fe200078e0204 */
[----:B------:R-:W4:Y:S04]  /*01e0*/  LDG.E.64 R10, desc[UR4][R2.64] ;  /* 0x00000004020a7981 */ /* 0x000f28000c1e1b00 */
[----:B--2---:R-:W-:Y:S04]  /*01f0*/  STG.E.64 desc[UR4][R6.64], R16 ;  /* 0x0000001006007986 */ /* 0x004fe8000c101b04 */
[----:B---3--:R-:W-:Y:S04]  /*0200*/  STG.E.64 desc[UR4][R8.64], R14 ;  /* 0x0000000e08007986 */ /* 0x008fe8000c101b04 */
[----:B------:R-:W2:Y:S04]  /*0210*/  LDG.E.64 R12, desc[UR4][R4.64] ;  /* 0x00000004040c7981 */ /* 0x000ea8000c1e1b00 */
[----:B--2---:R-:W-:Y:S04]  /*0220*/  STG.E.64 desc[UR4][R2.64], R12 ;  /* 0x0000000c02007986 */ /* 0x004fe8000c101b04 */
[----:B----4-:R-:W-:Y:S01]  /*0230*/  STG.E.64 desc[UR4][R4.64], R10 ;  /* 0x0000000a04007986 */ /* 0x010fe2000c101b04 */
[----:B------:R-:W-:Y:S05]  /*0240*/  EXIT ;  /* 0x000000000000794d */ /* 0x000fea0003800000 */
.L_x_23:
        /* <DEDUP_REMOVED lines=11> */
.L_x_90:


//--------------------- .text._Z21transpose_kernel_tileP6float2S0_ii --------------------------
	.section	.text._Z21transpose_kernel_tileP6float2S0_ii,"ax",@progbits
	.align	128
        .global         _Z21transpose_kernel_tileP6float2S0_ii
        .type           _Z21transpose_kernel_tileP6float2S0_ii,@function
        .size           _Z21transpose_kernel_tileP6float2S0_ii,(.L_x_91 - _Z21transpose_kernel_tileP6float2S0_ii)
        .other          _Z21transpose_kernel_tileP6float2S0_ii,@"STO_CUDA_ENTRY STV_DEFAULT"
_Z21transpose_kernel_tileP6float2S0_ii:
.text._Z21transpose_kernel_tileP6float2S0_ii:
[----:B------:R-:W-:Y:S01]  /*0000*/  LDC R1, c[0x0][0x37c] ;  /* 0x0000df00ff017b82 */ /* 0x000fe20000000800 */
[----:B------:R-:W0:Y:S01]  /*0010*/  S2R R6, SR_CTAID.X ;  /* 0x0000000000067919 */ /* 0x000e220000002500 */
[----:B------:R-:W1:Y:S01]  /*0020*/  LDCU.64 UR6, c[0x0][0x390] ;  /* 0x00007200ff0677ac */ /* 0x000e620008000a00 */
[----:B------:R-:W0:Y:S01]  /*0030*/  S2R R7, SR_TID.X ;  /* 0x0000000000077919 */ /* 0x000e220000002100 */
[----:B------:R-:W2:Y:S01]  /*0040*/  LDCU.64 UR4, c[0x0][0x358] ;  /* 0x00006b00ff0477ac */ /* 0x000ea20008000a00 */
[----:B------:R-:W3:Y:S01]  /*0050*/  S2R R9, SR_TID.Y ;  /* 0x0000000000097919 */ /* 0x000ee20000002200 */
[----:B------:R-:W3:Y:S01]  /*0060*/  S2R R4, SR_CTAID.Y ;  /* 0x0000000000047919 */ /* 0x000ee20000002600 */
[----:B0-----:R-:W-:-:S05]  /*0070*/  IMAD R0, R6, 0x20, R7 ;  /* 0x0000002006007824 */ /* 0x001fca00078e0207 */
[----:B-1----:R-:W-:Y:S01]  /*0080*/  ISETP.GE.AND P0, PT, R0, UR7, PT ;  /* 0x0000000700007c0c */ /* 0x002fe2000bf06270 */
[----:B---3--:R-:W-:-:S05]  /*0090*/  IMAD R5, R4, 0x20, R9 ;  /* 0x0000002004057824 */ /* 0x008fca00078e0209 */
[----:B------:R-:W-:-:S13]  /*00a0*/  ISETP.GE.OR P0, PT, R5, UR6, P0 ;  /* 0x0000000605007c0c */ /* 0x000fda0008706670 */
[----:B------:R-:W0:Y:S01]  /*00b0*/  @!P0 LDC.64 R2, c[0x0][0x380] ;  /* 0x0000e000ff028b82 */ /* 0x000e220000000a00 */
[----:B------:R-:W-:-:S04]  /*00c0*/  @!P0 IMAD R5, R5, UR7, R0 ;  /* 0x0000000705058c24 */ /* 0x000fc8000f8e0200 */
[----:B0-----:R-:W-:-:S06]  /*00d0*/  @!P0 IMAD.WIDE R2, R5, 0x8, R2 ;  /* 0x0000000805028825 */ /* 0x001fcc00078e0202 */
[----:B--2---:R-:W2:Y:S01]  /*00e0*/  @!P0 LDG.E.64 R2, desc[UR4][R2.64] ;  /* 0x0000000402028981 */ /* 0x004ea2000c1e1b00 */
[----:B------:R-:W-:Y:S02]  /*00f0*/  @!P0 MOV R0, 0x400 ;  /* 0x0000040000008802 */ /* 0x000fe40000000f00 */
[----:B------:R-:W-:Y:S01]  /*0100*/  LEA R4, R4, R7, 0x5 ;  /* 0x0000000704047211 */ /* 0x000fe200078e28ff */
[----:B------:R-:W0:Y:S03]  /*0110*/  @!P0 S2R R5, SR_CgaCtaId ;  /* 0x0000000000058919 */ /* 0x000e260000008800 */
[----:B------:R-:W-:Y:S02]  /*0120*/  ISETP.GE.AND P1, PT, R4, UR6, PT ;  /* 0x0000000604007c0c */ /* 0x000fe4000bf26270 */
[----:B0-----:R-:W-:Y:S01]  /*0130*/  @!P0 LEA R0, R5, R0, 0x18 ;  /* 0x0000000005008211 */ /* 0x001fe200078ec0ff */
[----:B------:R-:W-:-:S04]  /*0140*/  IMAD R5, R6, 0x20, R9 ;  /* 0x0000002006057824 */ /* 0x000fc800078e0209 */
[----:B------:R-:W-:Y:S01]  /*0150*/  @!P0 IMAD R0, R9, 0x108, R0 ;  /* 0x0000010809008824 */ /* 0x000fe200078e0200 */
[----:B------:R-:W-:-:S04]  /*0160*/  ISETP.GE.OR P1, PT, R5, UR7, P1 ;  /* 0x0000000705007c0c */ /* 0x000fc80008f26670 */
[----:B------:R-:W-:-:S05]  /*0170*/  @!P0 LEA R0, R7, R0, 0x3 ;  /* 0x0000000007008211 */ /* 0x000fca00078e18ff */
[----:B--2---:R0:W-:Y:S01]  /*0180*/  @!P0 STS.64 [R0], R2 ;  /* 0x0000000200008388 */ /* 0x0041e20000000a00 */
[----:B------:R-:W-:Y:S06]  /*0190*/  BAR.SYNC.DEFER_BLOCKING 0x0 ;  /* 0x0000000000007b1d */ /* 0x000fec0000010000 */
[----:B------:R-:W-:Y:S05]  /*01a0*/  @P1 EXIT ;  /* 0x000000000000194d */ /* 0x000fea0003800000 */
[----:B0-----:R-:W0:Y:S01]  /*01b0*/  S2R R3, SR_CgaCtaId ;  /* 0x0000000000037919 */ /* 0x001e220000008800 */
[----:B------:R-:W-:Y:S01]  /*01c0*/  MOV R0, 0x400 ;  /* 0x0000040000007802 */ /* 0x000fe20000000f00 */
[----:B------:R-:W-:-:S03]  /*01d0*/  IMAD R5, R5, UR6, R4 ;  /* 0x0000000605057c24 */ /* 0x000fc6000f8e0204 */
[----:B0-----:R-:W-:Y:S02]  /*01e0*/  LEA R0, R3, R0, 0x18 ;  /* 0x0000000003007211 */ /* 0x001fe400078ec0ff */
[----:B------:R-:W0:Y:S03]  /*01f0*/  LDC.64 R2, c[0x0][0x388] ;  /* 0x0000e200ff027b82 */ /* 0x000e260000000a00 */
[----:B------:R-:W-:-:S04]  /*0200*/  IMAD R0, R7, 0x108, R0 ;  /* 0x0000010807007824 */ /* 0x000fc800078e0200 */
[----:B------:R-:W-:-:S05]  /*0210*/  IMAD R0, R9, 0x8, R0 ;  /* 0x0000000809007824 */ /* 0x000fca00078e0200 */
[----:B------:R-:W1:Y:S01]  /*0220*/  LDS.64 R6, [R0] ;  /* 0x0000000000067984 */ /* 0x000e620000000a00 */
[----:B0-----:R-:W-:-:S05]  /*0230*/  IMAD.WIDE R2, R5, 0x8, R2 ;  /* 0x0000000805027825 */ /* 0x001fca00078e0202 */
[----:B-1----:R-:W-:Y:S01]  /*0240*/  STG.E.64 desc[UR4][R2.64], R6 ;  /* 0x0000000602007986 */ /* 0x002fe2000c101b04 */
[----:B------:R-:W-:Y:S05]  /*0250*/  EXIT ;  /* 0x000000000000794d */ /* 0x000fea0003800000 */
.L_x_24:
        /* <DEDUP_REMOVED lines=10> */
.L_x_91:


//--------------------- .text._Z22fft_rows_kernel_sharedP6float2i --------------------------
	.section	.text._Z22fft_rows_kernel_sharedP6float2i,"ax",@progbits
	.align	128
        .global         _Z22fft_rows_kernel_sharedP6float2i
        .type           _Z22fft_rows_kernel_sharedP6float2i,@function
        .size           _Z22fft_rows_kernel_sharedP6float2i,(.L_x_86 - _Z22fft_rows_kernel_sharedP6float2i)
        .other          _Z22fft_rows_kernel_sharedP6float2i,@"STO_CUDA_ENTRY STV_DEFAULT"
_Z22fft_rows_kernel_sharedP6float2i:
.text._Z22fft_rows_kernel_sharedP6float2i:
[----:B------:R-:W0:Y:S01]  /*0000*/  LDC R1, c[0x0][0x37c] ;  /* 0x0000df00ff017b82 */ /* 0x000e220000000800 */
[----:B------:R-:W1:Y:S01]  /*0010*/  LDCU UR10, c[0x0][0x360] ;  /* 0x00006c00ff0a77ac */ /* 0x000e620008000800 */
[----:B------:R-:W-:Y:S02]  /*0020*/  IMAD.MOV.U32 R4, RZ, RZ, RZ ;  /* 0x000000ffff047224 */ /* 0x000fe400078e00ff */
[----:B0-----:R-:W-:Y:S01]  /*0030*/  VIADD R1, R1, 0xffffffe0 ;  /* 0xffffffe001017836 */ /* 0x001fe20000000000 */
[----:B------:R-:W0:Y:S01]  /*0040*/  LDCU UR4, c[0x0][0x388] ;  /* 0x00007100ff0477ac */ /* 0x000e220008000800 */
[----:B------:R-:W2:Y:S01]  /*0050*/  LDCU.64 UR8, c[0x0][0x358] ;  /* 0x00006b00ff0877ac */ /* 0x000ea20008000a00 */
[----:B-1----:R-:W1:Y:S01]  /*0060*/  I2F.U32.RP R3, UR10 ;  /* 0x0000000a00037d06 */ /* 0x002e620008209000 */
[----:B------:R-:W-:Y:S01]  /*0070*/  ISETP.NE.U32.AND P2, PT, RZ, UR10, PT ;  /* 0x0000000aff007c0c */ /* 0x000fe2000bf45070 */
[----:B0-----:R-:W-:-:S05]  /*0080*/  IMAD.U32 R2, RZ, RZ, UR4 ;  /* 0x00000004ff027e24 */ /* 0x001fca000f8e00ff */
[----:B------:R-:W-:-:S05]  /*0090*/  IADD3 R0, PT, PT, R2, UR10, RZ ;  /* 0x0000000a02007c10 */ /* 0x000fca000fffe0ff */
[----:B------:R-:W-:Y:S01]  /*00a0*/  VIADD R0, R0, 0xffffffff ;  /* 0xffffffff00007836 */ /* 0x000fe20000000000 */
[----:B-1----:R-:W0:Y:S02]  /*00b0*/  MUFU.RCP R3, R3 ;  /* 0x0000000300037308 */ /* 0x002e240000001000 */
[----:B0-----:R-:W-:-:S06]  /*00c0*/  VIADD R5, R3, 0xffffffe ;  /* 0x0ffffffe03057836 */ /* 0x001fcc0000000000 */
[----:B------:R-:W0:Y:S02]  /*00d0*/  F2I.FTZ.U32.TRUNC.NTZ R5, R5 ;  /* 0x0000000500057305 */ /* 0x000e24000021f000 */
[----:B0-----:R-:W-:-:S04]  /*00e0*/  IMAD.MOV R7, RZ, RZ, -R5 ;  /* 0x000000ffff077224 */ /* 0x001fc800078e0a05 */
[----:B------:R-:W-:-:S04]  /*00f0*/  IMAD R7, R7, UR10, RZ ;  /* 0x0000000a07077c24 */ /* 0x000fc8000f8e02ff */
[----:B------:R-:W-:-:S06]  /*0100*/  IMAD.HI.U32 R7, R5, R7, R4 ;  /* 0x0000000705077227 */ /* 0x000fcc00078e0004 */
[----:B------:R-:W-:-:S04]  /*0110*/  IMAD.HI.U32 R4, R7, R0, RZ ;  /* 0x0000000007047227 */ /* 0x000fc800078e00ff */
[----:B------:R-:W-:-:S04]  /*0120*/  IMAD.MOV R3, RZ, RZ, -R4 ;  /* 0x000000ffff037224 */ /* 0x000fc800078e0a04 */
[----:B------:R-:W-:-:S05]  /*0130*/  IMAD R0, R3, UR10, R0 ;  /* 0x0000000a03007c24 */ /* 0x000fca000f8e0200 */
[----:B------:R-:W-:-:S13]  /*0140*/  ISETP.GE.U32.AND P0, PT, R0, UR10, PT ;  /* 0x0000000a00007c0c */ /* 0x000fda000bf06070 */
[----:B------:R-:W-:Y:S01]  /*0150*/  @P0 VIADD R0, R0, -UR10 ;  /* 0x8000000a00000c36 */ /* 0x000fe20008000000 */
[----:B------:R-:W-:-:S04]  /*0160*/  @P0 IADD3 R4, PT, PT, R4, 0x1, RZ ;  /* 0x0000000104040810 */ /* 0x000fc80007ffe0ff */
[----:B------:R-:W-:Y:S02]  /*0170*/  ISETP.GE.U32.AND P1, PT, R0, UR10, PT ;  /* 0x0000000a00007c0c */ /* 0x000fe4000bf26070 */
[----:B------:R-:W0:Y:S11]  /*0180*/  S2R R0, SR_TID.X ;  /* 0x0000000000007919 */ /* 0x000e360000002100 */
[----:B------:R-:W-:Y:S01]  /*0190*/  @P1 VIADD R4, R4, 0x1 ;  /* 0x0000000104041836 */ /* 0x000fe20000000000 */
[----:B------:R-:W-:-:S04]  /*01a0*/  @!P2 LOP3.LUT R4, RZ, UR10, RZ, 0x33, !PT ;  /* 0x0000000aff04ac12 */ /* 0x000fc8000f8e33ff */
[----:B------:R-:W-:-:S13]  /*01b0*/  ISETP.GE.AND P0, PT, R4, 0x1, PT ;  /* 0x000000010400780c */ /* 0x000fda0003f06270 */
[----:B--2---:R-:W-:Y:S05]  /*01c0*/  @!P0 BRA `(.L_x_25) ;  /* 0x0000000400288947 */ /* 0x004fea0003800000 */
[C---:B------:R-:W-:Y:S01]  /*01d0*/  ISETP.GE.U32.AND P1, PT, R4.reuse, 0x4, PT ;  /* 0x000000040400780c */ /* 0x040fe20003f26070 */
[----:B------:R-:W1:Y:S01]  /*01e0*/  S2UR UR5, SR_CTAID.X ;  /* 0x00000000000579c3 */ /* 0x000e620000002500 */
[----:B------:R-:W-:Y:S01]  /*01f0*/  LOP3.LUT R3, R4, 0x3, RZ, 0xc0, !PT ;  /* 0x0000000304037812 */ /* 0x000fe200078ec0ff */
[----:B------:R-:W-:-:S03]  /*0200*/  IMAD.MOV.U32 R5, RZ, RZ, RZ ;  /* 0x000000ffff057224 */ /* 0x000fc600078e00ff */
[----:B------:R-:W-:-:S07]  /*0210*/  ISETP.NE.AND P0, PT, R3, RZ, PT ;  /* 0x000000ff0300720c */ /* 0x000fce0003f05270 */
[----:B------:R-:W-:Y:S06]  /*0220*/  @!P1 BRA `(.L_x_26) ;  /* 0x0000000000c89947 */ /* 0x000fec0003800000 */
[----:B------:R-:W2:Y:S01]  /*0230*/  LDC R2, c[0x0][0x388] ;  /* 0x0000e200ff027b82 */ /* 0x000ea20000000800 */
[----:B------:R-:W-:Y:S01]  /*0240*/  LOP3.LUT R5, R4, 0x7ffffffc, RZ, 0xc0, !PT ;  /* 0x7ffffffc04057812 */ /* 0x000fe200078ec0ff */
[----:B------:R-:W-:-:S07]  /*0250*/  IMAD.MOV.U32 R6, RZ, RZ, RZ ;  /* 0x000000ffff067224 */ /* 0x000fce00078e00ff */
.L_x_27:
[----:B0-----:R-:W-:-:S04]  /*0260*/  IMAD R9, R6, UR10, R0 ;  /* 0x0000000a06097c24 */ /* 0x001fc8000f8e0200 */
[C---:B----4-:R-:W-:Y:S01]  /*0270*/  VIADD R10, R9.reuse, UR10 ;  /* 0x0000000a090a7c36 */ /* 0x050fe20008000000 */
[----:B--2---:R-:W-:-:S04]  /*0280*/  ISETP.GE.AND P1, PT, R9, R2, PT ;  /* 0x000000020900720c */ /* 0x004fc80003f26270 */
[C---:B------:R-:W-:Y:S02]  /*0290*/  IADD3 R8, PT, PT, R10.reuse, UR10, RZ ;  /* 0x0000000a0a087c10 */ /* 0x040fe4000fffe0ff */
[-C--:B------:R-:W-:Y:S02]  /*02a0*/  ISETP.GE.AND P2, PT, R10, R2.reuse, PT ;  /* 0x000000020a00720c */ /* 0x080fe40003f46270 */
[C---:B------:R-:W-:Y:S01]  /*02b0*/  ISETP.GE.AND P3, PT, R8.reuse, R2, PT ;  /* 0x000000020800720c */ /* 0x040fe20003f66270 */
[----:B------:R-:W-:-:S04]  /*02c0*/  VIADD R7, R8, UR10 ;  /* 0x0000000a08077c36 */ /* 0x000fc80008000000 */
[----:B------:R-:W0:Y:S01]  /*02d0*/  @!P1 LDC.64 R14, c[0x0][0x380] ;  /* 0x0000e000ff0e9b82 */ /* 0x000e220000000a00 */
[----:B------:R-:W-:Y:S01]  /*02e0*/  ISETP.GE.AND P4, PT, R7, R2, PT ;  /* 0x000000020700720c */ /* 0x000fe20003f86270 */
[----:B-1----:R-:W-:-:S04]  /*02f0*/  @!P1 IMAD R11, R2, UR5, R9 ;  /* 0x00000005020b9c24 */ /* 0x002fc8000f8e0209 */
[C---:B------:R-:W-:Y:S02]  /*0300*/  @!P2 IMAD R21, R2.reuse, UR5, R10 ;  /* 0x000000050215ac24 */ /* 0x040fe4000f8e020a */
[----:B------:R-:W1:Y:S01]  /*0310*/  @!P2 LDC.64 R18, c[0x0][0x380] ;  /* 0x0000e000ff12ab82 */ /* 0x000e620000000a00 */
[----:B------:R-:W-:-:S05]  /*0320*/  @!P3 IMAD R23, R2, UR5, R8 ;  /* 0x000000050217bc24 */ /* 0x000fca000f8e0208 */
[----:B------:R-:W-:Y:S02]  /*0330*/  @!P4 IMAD R25, R2, UR5, R7 ;  /* 0x000000050219cc24 */ /* 0x000fe4000f8e0207 */
[----:B------:R-:W2:Y:S08]  /*0340*/  @!P3 LDC.64 R16, c[0x0][0x380] ;  /* 0x0000e000ff10bb82 */ /* 0x000eb00000000a00 */
[----:B------:R-:W3:Y:S01]  /*0350*/  @!P4 LDC.64 R12, c[0x0][0x380] ;  /* 0x0000e000ff0ccb82 */ /* 0x000ee20000000a00 */
[----:B0-----:R-:W-:-:S06]  /*0360*/  @!P1 IMAD.WIDE R14, R11, 0x8, R14 ;  /* 0x000000080b0e9825 */ /* 0x001fcc00078e020e */
[----:B------:R-:W4:Y:S01]  /*0370*/  @!P1 LDG.E.64 R14, desc[UR8][R14.64] ;  /* 0x000000080e0e9981 */ /* 0x000f22000c1e1b00 */
[----:B-1----:R-:W-:-:S06]  /*0380*/  @!P2 IMAD.WIDE R18, R21, 0x8, R18 ;  /* 0x000000081512a825 */ /* 0x002fcc00078e0212 */
[----:B------:R-:W5:Y:S01]  /*0390*/  @!P2 LDG.E.64 R18, desc[UR8][R18.64] ;  /* 0x000000081212a981 */ /* 0x000f62000c1e1b00 */
[----:B--2---:R-:W-:-:S06]  /*03a0*/  @!P3 IMAD.WIDE R16, R23, 0x8, R16 ;  /* 0x000000081710b825 */ /* 0x004fcc00078e0210 */
[----:B------:R-:W2:Y:S01]  /*03b0*/  @!P3 LDG.E.64 R16, desc[UR8][R16.64] ;  /* 0x000000081010b981 */ /* 0x000ea2000c1e1b00 */
[----:B---3--:R-:W-:-:S06]  /*03c0*/  @!P4 IMAD.WIDE R12, R25, 0x8, R12 ;  /* 0x00000008190cc825 */ /* 0x008fcc00078e020c */
[----:B------:R-:W3:Y:S01]  /*03d0*/  @!P4 LDG.E.64 R12, desc[UR8][R12.64] ;  /* 0x000000080c0cc981 */ /* 0x000ee2000c1e1b00 */
[----:B------:R-:W0:Y:S01]  /*03e0*/  @!P1 S2R R21, SR_CgaCtaId ;  /* 0x0000000000159919 */ /* 0x000e220000008800 */
[----:B------:R-:W1:Y:S01]  /*03f0*/  @!P2 S2R R23, SR_CgaCtaId ;  /* 0x000000000017a919 */ /* 0x000e620000008800 */
[----:B------:R-:W1:Y:S01]  /*0400*/  @!P3 S2R R24, SR_CgaCtaId ;  /* 0x000000000018b919 */ /* 0x000e620000008800 */
[----:B------:R-:W1:Y:S01]  /*0410*/  @!P4 S2R R11, SR_CgaCtaId ;  /* 0x00000000000bc919 */ /* 0x000e620000008800 */
[----:B------:R-:W-:Y:S02]  /*0420*/  @!P1 MOV R20, 0x400 ;  /* 0x0000040000149802 */ /* 0x000fe40000000f00 */
[----:B------:R-:W-:Y:S01]  /*0430*/  @!P2 MOV R22, 0x400 ;  /* 0x000004000016a802 */ /* 0x000fe20000000f00 */
[----:B------:R-:W-:Y:S01]  /*0440*/  VIADD R6, R6, 0x4 ;  /* 0x0000000406067836 */ /* 0x000fe20000000000 */
[----:B0-----:R-:W-:Y:S02]  /*0450*/  @!P1 LEA R20, R21, R20, 0x18 ;  /* 0x0000001415149211 */ /* 0x001fe400078ec0ff */
[----:B------:R-:W-:-:S02]  /*0460*/  @!P3 MOV R21, 0x400 ;  /* 0x000004000015b802 */ /* 0x000fc40000000f00 */
[----:B-1----:R-:W-:Y:S02]  /*0470*/  @!P2 LEA R23, R23, R22, 0x18 ;  /* 0x000000161717a211 */ /* 0x002fe400078ec0ff */
[----:B------:R-:W-:Y:S02]  /*0480*/  @!P4 MOV R22, 0x400 ;  /* 0x000004000016c802 */ /* 0x000fe40000000f00 */
[----:B------:R-:W-:Y:S01]  /*0490*/  @!P3 LEA R21, R24, R21, 0x18 ;  /* 0x000000151815b211 */ /* 0x000fe200078ec0ff */
[----:B------:R-:W-:Y:S01]  /*04a0*/  @!P1 IMAD R20, R9, 0x8, R20 ;  /* 0x0000000809149824 */ /* 0x000fe200078e0214 */
[----:B------:R-:W-:Y:S01]  /*04b0*/  @!P4 LEA R22, R11, R22, 0x18 ;  /* 0x000000160b16c211 */ /* 0x000fe200078ec0ff */
[----:B------:R-:W-:Y:S02]  /*04c0*/  @!P2 IMAD R10, R10, 0x8, R23 ;  /* 0x000000080a0aa824 */ /* 0x000fe400078e0217 */
[----:B------:R-:W-:Y:S01]  /*04d0*/  @!P3 IMAD R8, R8, 0x8, R21 ;  /* 0x000000080808b824 */ /* 0x000fe200078e0215 */
[----:B------:R-:W-:Y:S01]  /*04e0*/  @!P4 LEA R7, R7, R22, 0x3 ;  /* 0x000000160707c211 */ /* 0x000fe200078e18ff */
[----:B----4-:R4:W-:Y:S04]  /*04f0*/  @!P1 STS.64 [R20], R14 ;  /* 0x0000000e14009388 */ /* 0x0109e80000000a00 */
[----:B-----5:R4:W-:Y:S01]  /*0500*/  @!P2 STS.64 [R10], R18 ;  /* 0x000000120a00a388 */ /* 0x0209e20000000a00 */
[----:B------:R-:W-:-:S03]  /*0510*/  ISETP.NE.AND P1, PT, R6, R5, PT ;  /* 0x000000050600720c */ /* 0x000fc60003f25270 */
[----:B--2---:R4:W-:Y:S04]  /*0520*/  @!P3 STS.64 [R8], R16 ;  /* 0x000000100800b388 */ /* 0x0049e80000000a00 */
[----:B---3--:R4:W-:Y:S06]  /*0530*/  @!P4 STS.64 [R7], R12 ;  /* 0x0000000c0700c388 */ /* 0x0089ec0000000a00 */
[----:B------:R-:W-:Y:S05]  /*0540*/  @P1 BRA `(.L_x_27) ;  /* 0xfffffffc00441947 */ /* 0x000fea000383ffff */
.L_x_26:
[----:B------:R-:W-:Y:S05]  /*0550*/  @!P0 BRA `(.L_x_25) ;  /* 0x0000000000448947 */ /* 0x000fea0003800000 */
[----:B------:R-:W2:Y:S01]  /*0560*/  LDC R2, c[0x0][0x388] ;  /* 0x0000e200ff027b82 */ /* 0x000ea20000000800 */
[----:B------:R-:W-:-:S05]  /*0570*/  UMOV UR4, URZ ;  /* 0x000000ff00047c82 */ /* 0x000fca0008000000 */
.L_x_28:
[----:B0-----:R-:W-:-:S05]  /*0580*/  IMAD R11, R5, UR10, R0 ;  /* 0x0000000a050b7c24 */ /* 0x001fca000f8e0200 */
[----:B--2---:R-:W-:-:S13]  /*0590*/  ISETP.GE.AND P0, PT, R11, R2, PT ;  /* 0x000000020b00720c */ /* 0x004fda0003f06270 */
[----:B----4-:R-:W0:Y:S01]  /*05a0*/  @!P0 LDC.64 R6, c[0x0][0x380] ;  /* 0x0000e000ff068b82 */ /* 0x010e220000000a00 */
[----:B-1----:R-:W-:-:S04]  /*05b0*/  @!P0 IMAD R9, R2, UR5, R11 ;  /* 0x0000000502098c24 */ /* 0x002fc8000f8e020b */
[----:B0-----:R-:W-:-:S06]  /*05c0*/  @!P0 IMAD.WIDE R6, R9, 0x8, R6 ;  /* 0x0000000809068825 */ /* 0x001fcc00078e0206 */
[----:B------:R-:W2:Y:S01]  /*05d0*/  @!P0 LDG.E.64 R6, desc[UR8][R6.64] ;  /* 0x0000000806068981 */ /* 0x000ea2000c1e1b00 */
[----:B------:R-:W-:Y:S01]  /*05e0*/  @!P0 MOV R8, 0x400 ;  /* 0x0000040000088802 */ /* 0x000fe20000000f00 */
[----:B------:R-:W-:Y:S01]  /*05f0*/  UIADD3 UR4, UPT, UPT, UR4, 0x1, URZ ;  /* 0x0000000104047890 */ /* 0x000fe2000fffe0ff */
[----:B------:R-:W-:Y:S01]  /*0600*/  VIADD R5, R5, 0x1 ;  /* 0x0000000105057836 */ /* 0x000fe20000000000 */
[----:B------:R-:W0:Y:S02]  /*0610*/  @!P0 S2R R9, SR_CgaCtaId ;  /* 0x0000000000098919 */ /* 0x000e240000008800 */
[----:B0-----:R-:W-:-:S05]  /*0620*/  @!P0 LEA R8, R9, R8, 0x18 ;  /* 0x0000000809088211 */ /* 0x001fca00078ec0ff */
[----:B------:R-:W-:-:S05]  /*0630*/  @!P0 IMAD R8, R11, 0x8, R8 ;  /* 0x000000080b088824 */ /* 0x000fca00078e0208 */
[----:B--2---:R3:W-:Y:S01]  /*0640*/  @!P0 STS.64 [R8], R6 ;  /* 0x0000000608008388 */ /* 0x0047e20000000a00 */
[----:B------:R-:W-:-:S13]  /*0650*/  ISETP.NE.AND P0, PT, R3, UR4, PT ;  /* 0x0000000403007c0c */ /* 0x000fda000bf05270 */
[----:B---3--:R-:W-:Y:S05]  /*0660*/  @P0 BRA `(.L_x_28) ;  /* 0xfffffffc00c40947 */ /* 0x008fea000383ffff */
.L_x_25:
[----:B------:R-:W-:Y:S01]  /*0670*/  BAR.SYNC.DEFER_BLOCKING 0x0 ;  /* 0x0000000000007b1d */ /* 0x000fe20000010000 */
[----:B------:R-:W-:Y:S01]  /*0680*/  ISETP.GE.AND P0, PT, R2, 0x1, PT ;  /* 0x000000010200780c */ /* 0x000fe20003f06270 */
[----:B----4-:R-:W-:Y:S01]  /*0690*/  IMAD.MOV.U32 R8, RZ, RZ, 0x3dc6b27f ;  /* 0x3dc6b27fff087424 */ /* 0x010fe200078e00ff */
[----:B------:R-:W-:-:S11]  /*06a0*/  I2FP.F32.S32 R3, R2 ;  /* 0x0000000200037245 */ /* 0x000fd60000201400 */
        /* <DEDUP_REMOVED lines=8> */
[C---:B------:R-:W-:Y:S02]  /*0730*/  FFMA R8, R7.reuse, R8, -0.16845393180847167969 ;  /* 0xbe2c7f3007087423 */ /* 0x040fe40000000008 */
[----:B------:R-:W-:Y:S01]  /*0740*/  FFMA R5, R6, 1.1920928955078125e-07, R5 ;  /* 0x3400000006057823 */ /* 0x000fe20000000005 */
[----:B------:R-:W-:Y:S02]  /*0750*/  IMAD.MOV.U32 R6, RZ, RZ, 0x7f800000 ;  /* 0x7f800000ff067424 */ /* 0x000fe400078e00ff */
[----:B------:R-:W-:-:S04]  /*0760*/  FFMA R8, R7, R8, 0.1716887056827545166 ;  /* 0x3e2fcf2a07087423 */ /* 0x000fc80000000008 */
[----:B------:R-:W-:-:S04]  /*0770*/  FFMA R8, R7, R8, -0.17900948226451873779 ;  /* 0xbe374e4307087423 */ /* 0x000fc80000000008 */
[----:B------:R-:W-:-:S04]  /*0780*/  FFMA R8, R7, R8, 0.20512372255325317383 ;  /* 0x3e520bf407087423 */ /* 0x000fc80000000008 */
[----:B------:R-:W-:-:S04]  /*0790*/  FFMA R8, R7, R8, -0.24046532809734344482 ;  /* 0xbe763c8b07087423 */ /* 0x000fc80000000008 */
[----:B------:R-:W-:-:S04]  /*07a0*/  FFMA R8, R7, R8, 0.28857114911079406738 ;  /* 0x3e93bf9907087423 */ /* 0x000fc80000000008 */
[----:B------:R-:W-:-:S04]  /*07b0*/  FFMA R8, R7, R8, -0.36067417263984680176 ;  /* 0xbeb8aa4907087423 */ /* 0x000fc80000000008 */
[----:B------:R-:W-:-:S04]  /*07c0*/  FFMA R8, R7, R8, 0.48089820146560668945 ;  /* 0x3ef6384a07087423 */ /* 0x000fc80000000008 */
[----:B------:R-:W-:-:S04]  /*07d0*/  FFMA R8, R7, R8, -0.72134751081466674805 ;  /* 0xbf38aa3b07087423 */ /* 0x000fc80000000008 */
[----:B------:R-:W-:-:S04]  /*07e0*/  FMUL R8, R7, R8 ;  /* 0x0000000807087220 */ /* 0x000fc80000400000 */
[----:B------:R-:W-:-:S04]  /*07f0*/  FMUL R8, R7, R8 ;  /* 0x0000000807087220 */ /* 0x000fc80000400000 */
[----:B------:R-:W-:-:S04]  /*0800*/  FFMA R8, R7, 1.4426950216293334961, R8 ;  /* 0x3fb8aa3b07087823 */ /* 0x000fc80000000008 */
[----:B------:R-:W-:Y:S01]  /*0810*/  FADD R5, R5, R8 ;  /* 0x0000000805057221 */ /* 0x000fe20000000000 */
[C---:B------:R-:W-:Y:S01]  /*0820*/  @P0 FFMA R5, R3.reuse, R6, +INF ;  /* 0x7f80000003050423 */ /* 0x040fe20000000006 */
[----:B------:R-:W-:-:S04]  /*0830*/  FSETP.NEU.AND P0, PT, R3, RZ, PT ;  /* 0x000000ff0300720b */ /* 0x000fc80003f0d000 */
[----:B------:R-:W-:-:S06]  /*0840*/  FSEL R5, R5, -INF , P0 ;  /* 0xff80000005057808 */ /* 0x000fcc0000000000 */
[----:B------:R-:W2:Y:S02]  /*0850*/  F2I.TRUNC.NTZ R5, R5 ;  /* 0x0000000500057305 */ /* 0x000ea4000020f100 */
[----:B--2---:R-:W-:-:S13]  /*0860*/  ISETP.GE.AND P0, PT, R5, 0x1, PT ;  /* 0x000000010500780c */ /* 0x004fda0003f06270 */
[----:B------:R-:W-:Y:S05]  /*0870*/  @!P0 BRA `(.L_x_29) ;  /* 0x0000000c00e88947 */ /* 0x000fea0003800000 */
[----:B------:R-:W-:Y:S01]  /*0880*/  LEA.HI R20, R2, R2, RZ, 0x1 ;  /* 0x0000000202147211 */ /* 0x000fe200078f08ff */
[----:B------:R-:W-:-:S03]  /*0890*/  UMOV UR6, 0x1 ;  /* 0x0000000100067882 */ /* 0x000fc60000000000 */
[----:B------:R-:W-:-:S07]  /*08a0*/  SHF.R.S32.HI R20, RZ, 0x1, R20 ;  /* 0x00000001ff147819 */ /* 0x000fce0000011414 */
.L_x_42:
[----:B------:R-:W-:-:S13]  /*08b0*/  ISETP.GE.AND P0, PT, R4, 0x1, PT ;  /* 0x000000010400780c */ /* 0x000fda0003f06270 */
[----:B0-----:R-:W-:Y:S05]  /*08c0*/  @!P0 BRA `(.L_x_30) ;  /* 0x0000000c00c48947 */ /* 0x001fea0003800000 */
[----:B------:R-:W-:-:S07]  /*08d0*/  HFMA2 R21, -RZ, RZ, 0, 0 ;  /* 0x00000000ff157431 */ /* 0x000fce00000001ff */
.L_x_41:
[C---:B0-----:R-:W-:Y:S01]  /*08e0*/  IMAD R7, R21.reuse, UR10, R0 ;  /* 0x0000000a15077c24 */ /* 0x041fe2000f8e0200 */
[----:B------:R-:W-:Y:S01]  /*08f0*/  BSSY.RECONVERGENT B0, `(.L_x_31) ;  /* 0x00000ed000007945 */ /* 0x000fe20003800200 */
[----:B------:R-:W-:-:S03]  /*0900*/  VIADD R21, R21, 0x1 ;  /* 0x0000000115157836 */ /* 0x000fc60000000000 */
[----:B------:R-:W-:Y:S02]  /*0910*/  ISETP.GE.AND P0, PT, R7, R20, PT ;  /* 0x000000140700720c */ /* 0x000fe40003f06270 */
[----:B------:R-:W-:-:S11]  /*0920*/  ISETP.NE.AND P1, PT, R21, R4, PT ;  /* 0x000000041500720c */ /* 0x000fd60003f25270 */
[----:B------:R-:W-:Y:S05]  /*0930*/  @P0 BRA `(.L_x_32) ;  /* 0x0000000c00a00947 */ /* 0x000fea0003800000 */
[----:B------:R-:W-:Y:S01]  /*0940*/  IMAD.MOV.U32 R2, RZ, RZ, 0x1 ;  /* 0x00000001ff027424 */ /* 0x000fe200078e00ff */
[----:B------:R-:W-:Y:S01]  /*0950*/  IABS R10, R7 ;  /* 0x00000007000a7213 */ /* 0x000fe20000000000 */
[----:B------:R-:W-:Y:S01]  /*0960*/  UMOV UR4, 0x54442d18 ;  /* 0x54442d1800047882 */ /* 0x000fe20000000000 */
[----:B-1----:R-:W-:Y:S01]  /*0970*/  UMOV UR5, 0x401921fb ;  /* 0x401921fb00057882 */ /* 0x002fe20000000000 */
[----:B------:R-:W-:Y:S01]  /*0980*/  BSSY.RECONVERGENT B1, `(.L_x_33) ;  /* 0x0000036000017945 */ /* 0x000fe20003800200 */
[----:B------:R-:W-:-:S04]  /*0990*/  SHF.L.U32 R24, R2, UR6, RZ ;  /* 0x0000000602187c19 */ /* 0x000fc800080006ff */
[----:B------:R-:W-:Y:S02]  /*09a0*/  SHF.R.S32.HI R22, RZ, 0x1, R24 ;  /* 0x00000001ff167819 */ /* 0x000fe40000011418 */
[----:B------:R-:W-:Y:S02]  /*09b0*/  I2FP.F32.S32 R24, R24 ;  /* 0x0000001800187245 */ /* 0x000fe40000201400 */
[-C--:B------:R-:W-:Y:S02]  /*09c0*/  IABS R9, R22.reuse ;  /* 0x0000001600097213 */ /* 0x080fe40000000000 */
[----:B------:R-:W-:Y:S02]  /*09d0*/  IABS R12, R22 ;  /* 0x00000016000c7213 */ /* 0x000fe40000000000 */
[----:B------:R-:W0:Y:S08]  /*09e0*/  I2F.RP R6, R9 ;  /* 0x0000000900067306 */ /* 0x000e300000209400 */
[----:B------:R-:W1:Y:S08]  /*09f0*/  F2F.F64.F32 R24, R24 ;  /* 0x0000001800187310 */ /* 0x000e700000201800 */
[----:B0-----:R-:W0:Y:S02]  /*0a00*/  MUFU.RCP R6, R6 ;  /* 0x0000000600067308 */ /* 0x001e240000001000 */
[----:B0-----:R-:W-:-:S06]  /*0a10*/  VIADD R2, R6, 0xffffffe ;  /* 0x0ffffffe06027836 */ /* 0x001fcc0000000000 */
[----:B------:R0:W2:Y:S02]  /*0a20*/  F2I.FTZ.U32.TRUNC.NTZ R3, R2 ;  /* 0x0000000200037305 */ /* 0x0000a4000021f000 */
[----:B0-----:R-:W-:Y:S01]  /*0a30*/  IMAD.MOV.U32 R2, RZ, RZ, RZ ;  /* 0x000000ffff027224 */ /* 0x001fe200078e00ff */
[----:B--2---:R-:W-:-:S05]  /*0a40*/  IADD3 R8, PT, PT, RZ, -R3, RZ ;  /* 0x80000003ff087210 */ /* 0x004fca0007ffe0ff */
[----:B------:R-:W-:Y:S02]  /*0a50*/  IMAD R11, R8, R9, RZ ;  /* 0x00000009080b7224 */ /* 0x000fe400078e02ff */
[----:B------:R-:W-:Y:S02]  /*0a60*/  IMAD.MOV.U32 R8, RZ, RZ, R10 ;  /* 0x000000ffff087224 */ /* 0x000fe400078e000a */
[----:B------:R-:W-:-:S04]  /*0a70*/  IMAD.HI.U32 R3, R3, R11, R2 ;  /* 0x0000000b03037227 */ /* 0x000fc800078e0002 */
[----:B------:R-:W-:Y:S02]  /*0a80*/  IMAD.MOV R11, RZ, RZ, -R12 ;  /* 0x000000ffff0b7224 */ /* 0x000fe400078e0a0c */
[----:B------:R-:W-:Y:S02]  /*0a90*/  IMAD.HI.U32 R6, R3, R8, RZ ;  /* 0x0000000803067227 */ /* 0x000fe400078e00ff */
[----:B-1----:R-:W0:Y:S02]  /*0aa0*/  MUFU.RCP64H R3, R25 ;  /* 0x0000001900037308 */ /* 0x002e240000001800 */
[----:B------:R-:W-:-:S05]  /*0ab0*/  IMAD R2, R6, R11, R8 ;  /* 0x0000000b06027224 */ /* 0x000fca00078e0208 */
[----:B------:R-:W-:-:S13]  /*0ac0*/  ISETP.GT.U32.AND P2, PT, R9, R2, PT ;  /* 0x000000020900720c */ /* 0x000fda0003f44070 */
[-C--:B------:R-:W-:Y:S01]  /*0ad0*/  @!P2 IADD3 R2, PT, PT, R2, -R9.reuse, RZ ;  /* 0x800000090202a210 */ /* 0x080fe20007ffe0ff */
[----:B------:R-:W-:Y:S01]  /*0ae0*/  @!P2 VIADD R6, R6, 0x1 ;  /* 0x000000010606a836 */ /* 0x000fe20000000000 */
[----:B------:R-:W-:Y:S02]  /*0af0*/  ISETP.NE.AND P2, PT, R22, RZ, PT ;  /* 0x000000ff1600720c */ /* 0x000fe40003f45270 */
[----:B------:R-:W-:Y:S02]  /*0b00*/  ISETP.GE.U32.AND P0, PT, R2, R9, PT ;  /* 0x000000090200720c */ /* 0x000fe40003f06070 */
[----:B------:R-:W-:-:S04]  /*0b10*/  LOP3.LUT R2, R7, R22, RZ, 0x3c, !PT ;  /* 0x0000001607027212 */ /* 0x000fc800078e3cff */
[----:B------:R-:W-:Y:S02]  /*0b20*/  ISETP.GE.AND P3, PT, R2, RZ, PT ;  /* 0x000000ff0200720c */ /* 0x000fe40003f66270 */
[----:B------:R-:W-:-:S05]  /*0b30*/  MOV R2, 0x1 ;  /* 0x0000000100027802 */ /* 0x000fca0000000f00 */
[----:B------:R-:W-:Y:S01]  /*0b40*/  @P0 VIADD R6, R6, 0x1 ;  /* 0x0000000106060836 */ /* 0x000fe20000000000 */
[----:B0-----:R-:W-:-:S05]  /*0b50*/  DFMA R8, -R24, R2, 1 ;  /* 0x3ff000001808742b */ /* 0x001fca0000000102 */
[----:B------:R-:W-:Y:S01]  /*0b60*/  @!P3 IMAD.MOV R6, RZ, RZ, -R6 ;  /* 0x000000ffff06b224 */ /* 0x000fe200078e0a06 */
[----:B------:R-:W-:Y:S02]  /*0b70*/  @!P2 LOP3.LUT R6, RZ, R22, RZ, 0x33, !PT ;  /* 0x00000016ff06a212 */ /* 0x000fe400078e33ff */
[----:B------:R-:W-:-:S03]  /*0b80*/  DFMA R8, R8, R8, R8 ;  /* 0x000000080808722b */ /* 0x000fc60000000008 */
[----:B------:R-:W-:-:S04]  /*0b90*/  IMAD.MOV R10, RZ, RZ, -R6 ;  /* 0x000000ffff0a7224 */ /* 0x000fc800078e0a06 */
[----:B------:R-:W-:Y:S01]  /*0ba0*/  IMAD R22, R22, R10, R7 ;  /* 0x0000000a16167224 */ /* 0x000fe200078e0207 */
[----:B------:R-:W-:-:S04]  /*0bb0*/  DFMA R2, R2, R8, R2 ;  /* 0x000000080202722b */ /* 0x000fc80000000002 */
[----:B------:R-:W-:-:S04]  /*0bc0*/  I2FP.F32.S32 R7, R22 ;  /* 0x0000001600077245 */ /* 0x000fc80000201400 */
[----:B------:R0:W1:Y:S01]  /*0bd0*/  F2F.F64.F32 R8, R7 ;  /* 0x0000000700087310 */ /* 0x0000620000201800 */
[----:B------:R-:W-:Y:S01]  /*0be0*/  DFMA R10, -R24, R2, 1 ;  /* 0x3ff00000180a742b */ /* 0x000fe20000000102 */
[----:B0-----:R-:W-:-:S07]  /*0bf0*/  SHF.L.U32 R7, R6, UR6, RZ ;  /* 0x0000000606077c19 */ /* 0x001fce00080006ff */
[----:B------:R-:W-:Y:S01]  /*0c00*/  DFMA R2, R2, R10, R2 ;  /* 0x0000000a0202722b */ /* 0x000fe20000000002 */
[----:B------:R-:W-:Y:S01]  /*0c10*/  IMAD.IADD R22, R22, 0x1, R7 ;  /* 0x0000000116167824 */ /* 0x000fe200078e0207 */
[----:B-1----:R-:W-:-:S08]  /*0c20*/  DMUL R8, R8, -UR4 ;  /* 0x8000000408087c28 */ /* 0x002fd00008000000 */
[----:B------:R-:W-:Y:S02]  /*0c30*/  DMUL R10, R8, R2 ;  /* 0x00000002080a7228 */ /* 0x000fe40000000000 */
[----:B------:R-:W-:-:S06]  /*0c40*/  FSETP.GEU.AND P2, PT, |R9|, 6.5827683646048100446e-37, PT ;  /* 0x036000000900780b */ /* 0x000fcc0003f4e200 */
[----:B------:R-:W-:-:S08]  /*0c50*/  DFMA R12, -R24, R10, R8 ;  /* 0x0000000a180c722b */ /* 0x000fd00000000108 */
[----:B------:R-:W-:-:S10]  /*0c60*/  DFMA R2, R2, R12, R10 ;  /* 0x0000000c0202722b */ /* 0x000fd4000000000a */
[----:B------:R-:W-:-:S05]  /*0c70*/  FFMA R10, RZ, R25, R3 ;  /* 0x00000019ff0a7223 */ /* 0x000fca0000000003 */
[----:B------:R-:W-:-:S13]  /*0c80*/  FSETP.GT.AND P0, PT, |R10|, 1.469367938527859385e-39, PT ;  /* 0x001000000a00780b */ /* 0x000fda0003f04200 */
[----:B------:R-:W-:Y:S05]  /*0c90*/  @P0 BRA P2, `(.L_x_34) ;  /* 0x0000000000100947 */ /* 0x000fea0001000000 */
[----:B------:R-:W-:-:S07]  /*0ca0*/  MOV R19, 0xcc0 ;  /* 0x00000cc000137802 */ /* 0x000fce0000000f00 */
[----:B------:R-:W-:Y:S05]  /*0cb0*/  CALL.REL.NOINC `($__internal_3_$__cuda_sm20_div_rn_f64_full) ;  /* 0x0000001c002c7944 */ /* 0x000fea0003c00000 */
[----:B------:R-:W-:Y:S01]  /*0cc0*/  IMAD.MOV.U32 R2, RZ, RZ, R12 ;  /* 0x000000ffff027224 */ /* 0x000fe200078e000c */
[----:B------:R-:W-:-:S07]  /*0cd0*/  MOV R3, R13 ;  /* 0x0000000d00037202 */ /* 0x000fce0000000f00 */
.L_x_34:
[----:B------:R-:W-:Y:S05]  /*0ce0*/  BSYNC.RECONVERGENT B1 ;  /* 0x0000000000017941 */ /* 0x000fea0003800200 */
.L_x_33:
[----:B------:R-:W0:Y:S01]  /*0cf0*/  F2F.F32.F64 R9, R2 ;  /* 0x0000000200097310 */ /* 0x000e220000301000 */
[----:B------:R-:W-:Y:S01]  /*0d00*/  BSSY.RECONVERGENT B1, `(.L_x_35) ;  /* 0x0000042000017945 */ /* 0x000fe20003800200 */
[C---:B0-----:R-:W-:Y:S01]  /*0d10*/  FMUL R6, R9.reuse, 0.63661974668502807617 ;  /* 0x3f22f98309067820 */ /* 0x041fe20000400000 */
[----:B------:R-:W-:-:S05]  /*0d20*/  FSETP.GE.AND P0, PT, |R9|, 105615, PT ;  /* 0x47ce47800900780b */ /* 0x000fca0003f06200 */
[----:B------:R-:W0:Y:S02]  /*0d30*/  F2I.NTZ R6, R6 ;  /* 0x0000000600067305 */ /* 0x000e240000203100 */
[----:B0-----:R-:W-:Y:S01]  /*0d40*/  I2FP.F32.S32 R8, R6 ;  /* 0x0000000600087245 */ /* 0x001fe20000201400 */
[----:B------:R-:W-:-:S04]  /*0d50*/  IMAD.MOV.U32 R16, RZ, RZ, R6 ;  /* 0x000000ffff107224 */ /* 0x000fc800078e0006 */
[----:B------:R-:W-:-:S04]  /*0d60*/  FFMA R7, R8, -1.5707962512969970703, R9 ;  /* 0xbfc90fda08077823 */ /* 0x000fc80000000009 */
[----:B------:R-:W-:-:S04]  /*0d70*/  FFMA R7, R8, -7.5497894158615963534e-08, R7 ;  /* 0xb3a2216808077823 */ /* 0x000fc80000000007 */
[----:B------:R-:W-:-:S04]  /*0d80*/  FFMA R15, R8, -5.3903029534742383927e-15, R7 ;  /* 0xa7c234c5080f7823 */ /* 0x000fc80000000007 */
[----:B------:R-:W-:Y:S01]  /*0d90*/  IMAD.MOV.U32 R7, RZ, RZ, R15 ;  /* 0x000000ffff077224 */ /* 0x000fe200078e000f */
[----:B------:R-:W-:Y:S06]  /*0da0*/  @!P0 BRA `(.L_x_36) ;  /* 0x0000000000dc8947 */ /* 0x000fec0003800000 */
[----:B------:R-:W-:-:S13]  /*0db0*/  FSETP.NEU.AND P0, PT, |R9|, +INF , PT ;  /* 0x7f8000000900780b */ /* 0x000fda0003f0d200 */
[----:B------:R-:W-:Y:S01]  /*0dc0*/  @!P0 FMUL R7, RZ, R9 ;  /* 0x00000009ff078220 */ /* 0x000fe20000400000 */
[----:B------:R-:W-:Y:S01]  /*0dd0*/  @!P0 IMAD.MOV.U32 R6, RZ, RZ, RZ ;  /* 0x000000ffff068224 */ /* 0x000fe200078e00ff */
[----:B------:R-:W-:Y:S06]  /*0de0*/  @!P0 BRA `(.L_x_36) ;  /* 0x0000000000cc8947 */ /* 0x000fec0003800000 */
[----:B------:R-:W-:Y:S01]  /*0df0*/  SHF.L.U32 R3, R9, 0x8, RZ ;  /* 0x0000000809037819 */ /* 0x000fe200000006ff */
[----:B------:R-:W-:Y:S01]  /*0e00*/  IMAD.MOV.U32 R8, RZ, RZ, RZ ;  /* 0x000000ffff087224 */ /* 0x000fe200078e00ff */
[----:B------:R-:W0:Y:S01]  /*0e10*/  LDCU.64 UR12, c[0x4][URZ] ;  /* 0x01000000ff0c77ac */ /* 0x000e220008000a00 */
[----:B------:R-:W-:Y:S01]  /*0e20*/  IMAD.MOV.U32 R2, RZ, RZ, R1 ;  /* 0x000000ffff027224 */ /* 0x000fe200078e0001 */
[----:B------:R-:W-:Y:S01]  /*0e30*/  LOP3.LUT R13, R3, 0x80000000, RZ, 0xfc, !PT ;  /* 0x80000000030d7812 */ /* 0x000fe200078efcff */
[----:B------:R-:W-:Y:S01]  /*0e40*/  UMOV UR5, URZ ;  /* 0x000000ff00057c82 */ /* 0x000fe20008000000 */
[----:B------:R-:W-:-:S05]  /*0e50*/  UMOV UR4, URZ ;  /* 0x000000ff00047c82 */ /* 0x000fca0008000000 */
.L_x_37:
[----:B0-----:R-:W-:Y:S01]  /*0e60*/  IMAD.U32 R10, RZ, RZ, UR12 ;  /* 0x0000000cff0a7e24 */ /* 0x001fe2000f8e00ff */
[----:B------:R-:W-:-:S05]  /*0e70*/  MOV R11, UR13 ;  /* 0x0000000d000b7c02 */ /* 0x000fca0008000f00 */
[----:B------:R-:W2:Y:S01]  /*0e80*/  LDG.E.CONSTANT R6, desc[UR8][R10.64] ;  /* 0x000000080a067981 */ /* 0x000ea2000c1e9900 */
[----:B------:R-:W-:Y:S02]  /*0e90*/  UIADD3 UR12, UP0, UPT, UR12, 0x4, URZ ;  /* 0x000000040c0c7890 */ /* 0x000fe4000ff1e0ff */
[----:B------:R-:W-:Y:S02]  /*0ea0*/  UIADD3 UR4, UPT, UPT, UR4, 0x1, URZ ;  /* 0x0000000104047890 */ /* 0x000fe4000fffe0ff */
[----:B------:R-:W-:Y:S02]  /*0eb0*/  UIADD3.X UR13, UPT, UPT, URZ, UR13, URZ, UP0, !UPT ;  /* 0x0000000dff0d7290 */ /* 0x000fe400087fe4ff */
[----:B------:R-:W-:Y:S01]  /*0ec0*/  UISETP.NE.AND UP0, UPT, UR4, 0x6, UPT ;  /* 0x000000060400788c */ /* 0x000fe2000bf05270 */
[----:B--2---:R-:W-:-:S03]  /*0ed0*/  IMAD.WIDE.U32 R6, R6, R13, RZ ;  /* 0x0000000d06067225 */ /* 0x004fc600078e00ff */
[----:B------:R-:W-:-:S04]  /*0ee0*/  IADD3 R3, P0, PT, R6, R8, RZ ;  /* 0x0000000806037210 */ /* 0x000fc80007f1e0ff */
[----:B------:R-:W-:Y:S01]  /*0ef0*/  IADD3.X R8, PT, PT, R7, UR5, RZ, P0, !PT ;  /* 0x0000000507087c10 */ /* 0x000fe200087fe4ff */
[----:B------:R0:W-:Y:S02]  /*0f00*/  STL [R2], R3 ;  /* 0x0000000302007387 */ /* 0x0001e40000100800 */
[----:B0-----:R-:W-:Y:S01]  /*0f10*/  VIADD R2, R2, 0x4 ;  /* 0x0000000402027836 */ /* 0x001fe20000000000 */
[----:B------:R-:W-:Y:S06]  /*0f20*/  BRA.U UP0, `(.L_x_37) ;  /* 0xfffffffd00cc7547 */ /* 0x000fec000b83ffff */
[----:B------:R-:W-:Y:S01]  /*0f30*/  SHF.R.U32.HI R7, RZ, 0x17, R9 ;  /* 0x00000017ff077819 */ /* 0x000fe20000011609 */
[----:B------:R0:W-:Y:S03]  /*0f40*/  STL [R1+0x18], R8 ;  /* 0x0000180801007387 */ /* 0x0001e60000100800 */
[C---:B------:R-:W-:Y:S02]  /*0f50*/  LOP3.LUT R2, R7.reuse, 0xe0, RZ, 0xc0, !PT ;  /* 0x000000e007027812 */ /* 0x040fe400078ec0ff */
[----:B------:R-:W-:-:S03]  /*0f60*/  LOP3.LUT P0, RZ, R7, 0x1f, RZ, 0xc0, !PT ;  /* 0x0000001f07ff7812 */ /* 0x000fc6000780c0ff */
[----:B------:R-:W-:-:S05]  /*0f70*/  VIADD R2, R2, 0xffffff80 ;  /* 0xffffff8002027836 */ /* 0x000fca0000000000 */
[----:B------:R-:W-:-:S05]  /*0f80*/  SHF.R.U32.HI R2, RZ, 0x5, R2 ;  /* 0x00000005ff027819 */ /* 0x000fca0000011602 */
[----:B------:R-:W-:-:S05]  /*0f90*/  IMAD R12, R2, -0x4, R1 ;  /* 0xfffffffc020c7824 */ /* 0x000fca00078e0201 */
[----:B------:R-:W2:Y:S04]  /*0fa0*/  LDL R2, [R12+0x18] ;  /* 0x000018000c027983 */ /* 0x000ea80000100800 */
[----:B------:R-:W2:Y:S04]  /*0fb0*/  LDL R3, [R12+0x14] ;  /* 0x000014000c037983 */ /* 0x000ea80000100800 */
[----:B------:R-:W3:Y:S01]  /*0fc0*/  @P0 LDL R6, [R12+0x10] ;  /* 0x000010000c060983 */ /* 0x000ee20000100800 */
[----:B------:R-:W-:Y:S01]  /*0fd0*/  LOP3.LUT R7, R7, 0x1f, RZ, 0xc0, !PT ;  /* 0x0000001f07077812 */ /* 0x000fe200078ec0ff */
[----:B------:R-:W-:Y:S01]  /*0fe0*/  UMOV UR4, 0x54442d19 ;  /* 0x54442d1900047882 */ /* 0x000fe20000000000 */
[----:B------:R-:W-:-:S02]  /*0ff0*/  UMOV UR5, 0x3bf921fb ;  /* 0x3bf921fb00057882 */ /* 0x000fc40000000000 */
[-C--:B--2---:R-:W-:Y:S02]  /*1000*/  @P0 SHF.L.W.U32.HI R2, R3, R7.reuse, R2 ;  /* 0x0000000703020219 */ /* 0x084fe40000010e02 */
[----:B---3--:R-:W-:Y:S02]  /*1010*/  @P0 SHF.L.W.U32.HI R3, R6, R7, R3 ;  /* 0x0000000706030219 */ /* 0x008fe40000010e03 */
[----:B------:R-:W-:Y:S02]  /*1020*/  ISETP.GE.AND P0, PT, R9, RZ, PT ;  /* 0x000000ff0900720c */ /* 0x000fe40003f06270 */
[C---:B------:R-:W-:Y:S01]  /*1030*/  SHF.L.W.U32.HI R6, R3.reuse, 0x2, R2 ;  /* 0x0000000203067819 */ /* 0x040fe20000010e02 */
[----:B------:R-:W-:-:S03]  /*1040*/  IMAD.SHL.U32 R3, R3, 0x4, RZ ;  /* 0x0000000403037824 */ /* 0x000fc600078e00ff */
[----:B------:R-:W-:-:S04]  /*1050*/  SHF.R.S32.HI R7, RZ, 0x1f, R6 ;  /* 0x0000001fff077819 */ /* 0x000fc80000011406 */
[C---:B------:R-:W-:Y:S02]  /*1060*/  LOP3.LUT R10, R7.reuse, R3, RZ, 0x3c, !PT ;  /* 0x00000003070a7212 */ /* 0x040fe400078e3cff */
[----:B------:R-:W-:Y:S02]  /*1070*/  LOP3.LUT R11, R7, R6, RZ, 0x3c, !PT ;  /* 0x00000006070b7212 */ /* 0x000fe400078e3cff */
[----:B------:R-:W-:Y:S02]  /*1080*/  SHF.R.U32.HI R3, RZ, 0x1e, R2 ;  /* 0x0000001eff037819 */ /* 0x000fe40000011602 */
[C---:B------:R-:W-:Y:S02]  /*1090*/  LOP3.LUT R2, R6.reuse, R9, RZ, 0x3c, !PT ;  /* 0x0000000906027212 */ /* 0x040fe400078e3cff */
[----:B------:R-:W1:Y:S01]  /*10a0*/  I2F.F64.S64 R10, R10 ;  /* 0x0000000a000a7312 */ /* 0x000e620000301c00 */
[----:B------:R-:W-:Y:S02]  /*10b0*/  LEA.HI R6, R6, R3, RZ, 0x1 ;  /* 0x0000000306067211 */ /* 0x000fe400078f08ff */
[----:B------:R-:W-:-:S02]  /*10c0*/  ISETP.GE.AND P2, PT, R2, RZ, PT ;  /* 0x000000ff0200720c */ /* 0x000fc40003f46270 */
[----:B------:R-:W-:-:S05]  /*10d0*/  IADD3 R2, PT, PT, -R6, RZ, RZ ;  /* 0x000000ff06027210 */ /* 0x000fca0007ffe1ff */
[----:B------:R-:W-:Y:S01]  /*10e0*/  @!P0 IMAD.MOV.U32 R6, RZ, RZ, R2 ;  /* 0x000000ffff068224 */ /* 0x000fe200078e0002 */
[----:B-1----:R-:W-:-:S10]  /*10f0*/  DMUL R12, R10, UR4 ;  /* 0x000000040a0c7c28 */ /* 0x002fd40008000000 */
[----:B------:R-:W1:Y:S02]  /*1100*/  F2F.F32.F64 R12, R12 ;  /* 0x0000000c000c7310 */ /* 0x000e640000301000 */
[----:B01----:R-:W-:-:S07]  /*1110*/  FSEL R7, -R12, R12, !P2 ;  /* 0x0000000c0c077208 */ /* 0x003fce0005000100 */
.L_x_36:
[----:B------:R-:W-:Y:S05]  /*1120*/  BSYNC.RECONVERGENT B1 ;  /* 0x0000000000017941 */ /* 0x000fea0003800200 */
.L_x_35:
[----:B------:R-:W-:Y:S02]  /*1130*/  IMAD.MOV.U32 R11, RZ, RZ, 0x37cbac00 ;  /* 0x37cbac00ff0b7424 */ /* 0x000fe400078e00ff */
[----:B------:R-:W-:Y:S01]  /*1140*/  FMUL R3, R7, R7 ;  /* 0x0000000707037220 */ /* 0x000fe20000400000 */
[C---:B------:R-:W-:Y:S01]  /*1150*/  LOP3.LUT R8, R6.reuse, 0x1, RZ, 0xc0, !PT ;  /* 0x0000000106087812 */ /* 0x040fe200078ec0ff */
[----:B------:R-:W-:Y:S01]  /*1160*/  IMAD.MOV.U32 R12, RZ, RZ, 0x3c0885e4 ;  /* 0x3c0885e4ff0c7424 */ /* 0x000fe200078e00ff */
[----:B------:R-:W-:Y:S01]  /*1170*/  IADD3 R10, PT, PT, R6, 0x1, RZ ;  /* 0x00000001060a7810 */ /* 0x000fe20007ffe0ff */
[----:B------:R-:W-:Y:S01]  /*1180*/  FFMA R2, R3, R11, -0.0013887860113754868507 ;  /* 0xbab607ed03027423 */ /* 0x000fe2000000000b */
[----:B------:R-:W-:Y:S01]  /*1190*/  ISETP.NE.U32.AND P0, PT, R8, 0x1, PT ;  /* 0x000000010800780c */ /* 0x000fe20003f05070 */
[----:B------:R-:W-:Y:S01]  /*11a0*/  IMAD.MOV.U32 R13, RZ, RZ, 0x3e2aaaa8 ;  /* 0x3e2aaaa8ff0d7424 */ /* 0x000fe200078e00ff */
[----:B------:R-:W-:Y:S01]  /*11b0*/  LOP3.LUT P2, RZ, R10, 0x2, RZ, 0xc0, !PT ;  /* 0x000000020aff7812 */ /* 0x000fe2000784c0ff */
[----:B------:R-:W-:Y:S01]  /*11c0*/  BSSY.RECONVERGENT B1, `(.L_x_38) ;  /* 0x000003f000017945 */ /* 0x000fe20003800200 */
[----:B------:R-:W-:-:S02]  /*11d0*/  FSEL R6, R2, -0.00019574658654164522886, P0 ;  /* 0xb94d415302067808 */ /* 0x000fc40000000000 */
[----:B------:R-:W-:Y:S02]  /*11e0*/  FSEL R8, R12, 0.041666727513074874878, !P0 ;  /* 0x3d2aaabb0c087808 */ /* 0x000fe40004000000 */
[----:B------:R-:W-:Y:S02]  /*11f0*/  FSEL R2, R7, 1, !P0 ;  /* 0x3f80000007027808 */ /* 0x000fe40004000000 */
[----:B------:R-:W-:Y:S01]  /*1200*/  FSEL R17, -R13, -0.4999999701976776123, !P0 ;  /* 0xbeffffff0d117808 */ /* 0x000fe20004000100 */
[----:B------:R-:W-:Y:S01]  /*1210*/  FFMA R6, R3, R6, R8 ;  /* 0x0000000603067223 */ /* 0x000fe20000000008 */
[----:B------:R-:W-:Y:S01]  /*1220*/  FSETP.GE.AND P0, PT, |R9|, 105615, PT ;  /* 0x47ce47800900780b */ /* 0x000fe20003f06200 */
[C---:B------:R-:W-:Y:S02]  /*1230*/  FFMA R7, R3.reuse, R2, RZ ;  /* 0x0000000203077223 */ /* 0x040fe400000000ff */
[----:B------:R-:W-:-:S04]  /*1240*/  FFMA R6, R3, R6, R17 ;  /* 0x0000000603067223 */ /* 0x000fc80000000011 */
[----:B------:R-:W-:-:S04]  /*1250*/  FFMA R14, R7, R6, R2 ;  /* 0x00000006070e7223 */ /* 0x000fc80000000002 */
[----:B------:R-:W-:Y:S02]  /*1260*/  @P2 FADD R14, RZ, -R14 ;  /* 0x8000000eff0e2221 */ /* 0x000fe40000000000 */
[----:B------:R-:W-:Y:S05]  /*1270*/  @!P0 BRA `(.L_x_39) ;  /* 0x0000000000cc8947 */ /* 0x000fea0003800000 */
[----:B------:R-:W-:-:S13]  /*1280*/  FSETP.NEU.AND P0, PT, |R9|, +INF , PT ;  /* 0x7f8000000900780b */ /* 0x000fda0003f0d200 */
[----:B------:R-:W-:Y:S01]  /*1290*/  @!P0 FMUL R15, RZ, R9 ;  /* 0x00000009ff0f8220 */ /* 0x000fe20000400000 */
[----:B------:R-:W-:Y:S01]  /*12a0*/  @!P0 IMAD.MOV.U32 R16, RZ, RZ, RZ ;  /* 0x000000ffff108224 */ /* 0x000fe200078e00ff */
[----:B------:R-:W-:Y:S06]  /*12b0*/  @!P0 BRA `(.L_x_39) ;  /* 0x0000000000bc8947 */ /* 0x000fec0003800000 */
[----:B------:R-:W0:Y:S01]  /*12c0*/  LDC.64 R2, c[0x4][RZ] ;  /* 0x01000000ff027b82 */ /* 0x000e220000000a00 */
[----:B------:R-:W-:Y:S01]  /*12d0*/  IMAD.SHL.U32 R6, R9, 0x100, RZ ;  /* 0x0000010009067824 */ /* 0x000fe200078e00ff */
[----:B------:R-:W-:Y:S01]  /*12e0*/  MOV R10, RZ ;  /* 0x000000ff000a7202 */ /* 0x000fe20000000f00 */
[----:B------:R-:W-:Y:S01]  /*12f0*/  IMAD.MOV.U32 R8, RZ, RZ, RZ ;  /* 0x000000ffff087224 */ /* 0x000fe200078e00ff */
[----:B------:R-:W-:Y:S02]  /*1300*/  UMOV UR4, URZ ;  /* 0x000000ff00047c82 */ /* 0x000fe40008000000 */
[----:B------:R-:W-:-:S07]  /*1310*/  LOP3.LUT R19, R6, 0x80000000, RZ, 0xfc, !PT ;  /* 0x8000000006137812 */ /* 0x000fce00078efcff */
.L_x_40:
[----:B0-----:R-:W-:-:S05]  /*1320*/  IMAD.WIDE.U32 R16, R8, 0x4, R2 ;  /* 0x0000000408107825 */ /* 0x001fca00078e0002 */
[----:B-1----:R-:W2:Y:S01]  /*1330*/  LDG.E.CONSTANT R6, desc[UR8][R16.64] ;  /* 0x0000000810067981 */ /* 0x002ea2000c1e9900 */
[C---:B------:R-:W-:Y:S02]  /*1340*/  IMAD R15, R8.reuse, 0x4, R1 ;  /* 0x00000004080f7824 */ /* 0x040fe400078e0201 */
[----:B------:R-:W-:-:S05]  /*1350*/  VIADD R8, R8, 0x1 ;  /* 0x0000000108087836 */ /* 0x000fca0000000000 */
[----:B------:R-:W-:Y:S01]  /*1360*/  ISETP.NE.AND P0, PT, R8, 0x6, PT ;  /* 0x000000060800780c */ /* 0x000fe20003f05270 */
[----:B--2---:R-:W-:-:S03]  /*1370*/  IMAD.WIDE.U32 R6, R6, R19, RZ ;  /* 0x0000001306067225 */ /* 0x004fc600078e00ff */
[----:B------:R-:W-:-:S04]  /*1380*/  IADD3 R6, P2, PT, R6, R10, RZ ;  /* 0x0000000a06067210 */ /* 0x000fc80007f5e0ff */
[----:B------:R-:W-:Y:S01]  /*1390*/  IADD3.X R10, PT, PT, R7, UR4, RZ, P2, !PT ;  /* 0x00000004070a7c10 */ /* 0x000fe200097fe4ff */
[----:B------:R1:W-:Y:S04]  /*13a0*/  STL [R15], R6 ;  /* 0x000000060f007387 */ /* 0x0003e80000100800 */
[----:B------:R-:W-:Y:S05]  /*13b0*/  @P0 BRA `(.L_x_40) ;  /* 0xfffffffc00d80947 */ /* 0x000fea000383ffff */
[----:B------:R-:W-:Y:S01]  /*13c0*/  SHF.R.U32.HI R7, RZ, 0x17, R9 ;  /* 0x00000017ff077819 */ /* 0x000fe20000011609 */
[----:B------:R0:W-:Y:S03]  /*13d0*/  STL [R1+0x18], R10 ;  /* 0x0000180a01007387 */ /* 0x0001e60000100800 */
[C---:B------:R-:W-:Y:S02]  /*13e0*/  LOP3.LUT R2, R7.reuse, 0xe0, RZ, 0xc0, !PT ;  /* 0x000000e007027812 */ /* 0x040fe400078ec0ff */
[----:B------:R-:W-:Y:S02]  /*13f0*/  LOP3.LUT P0, RZ, R7, 0x1f, RZ, 0xc0, !PT ;  /* 0x0000001f07ff7812 */ /* 0x000fe4000780c0ff */
[----:B------:R-:W-:-:S04]  /*1400*/  IADD3 R2, PT, PT, R2, -0x80, RZ ;  /* 0xffffff8002027810 */ /* 0x000fc80007ffe0ff */
[----:B------:R-:W-:-:S05]  /*1410*/  SHF.R.U32.HI R2, RZ, 0x5, R2 ;  /* 0x00000005ff027819 */ /* 0x000fca0000011602 */
[----:B-1----:R-:W-:-:S05]  /*1420*/  IMAD R15, R2, -0x4, R1 ;  /* 0xfffffffc020f7824 */ /* 0x002fca00078e0201 */
[----:B------:R-:W2:Y:S04]  /*1430*/  LDL R6, [R15+0x18] ;  /* 0x000018000f067983 */ /* 0x000ea80000100800 */
[----:B------:R-:W2:Y:S04]  /*1440*/  LDL R3, [R15+0x14] ;  /* 0x000014000f037983 */ /* 0x000ea80000100800 */
[----:B------:R-:W3:Y:S01]  /*1450*/  @P0 LDL R2, [R15+0x10] ;  /* 0x000010000f020983 */ /* 0x000ee20000100800 */
[----:B------:R-:W-:Y:S01]  /*1460*/  LOP3.LUT R7, R7, 0x1f, RZ, 0xc0, !PT ;  /* 0x0000001f07077812 */ /* 0x000fe200078ec0ff */
[----:B------:R-:W-:Y:S01]  /*1470*/  UMOV UR4, 0x54442d19 ;  /* 0x54442d1900047882 */ /* 0x000fe20000000000 */
[----:B------:R-:W-:Y:S01]  /*1480*/  UMOV UR5, 0x3bf921fb ;  /* 0x3bf921fb00057882 */ /* 0x000fe20000000000 */
[----:B------:R-:W-:-:S02]  /*1490*/  ISETP.GE.AND P2, PT, R9, RZ, PT ;  /* 0x000000ff0900720c */ /* 0x000fc40003f46270 */
[-C--:B--2---:R-:W-:Y:S02]  /*14a0*/  @P0 SHF.L.W.U32.HI R6, R3, R7.reuse, R6 ;  /* 0x0000000703060219 */ /* 0x084fe40000010e06 */
[----:B---3--:R-:W-:-:S04]  /*14b0*/  @P0 SHF.L.W.U32.HI R3, R2, R7, R3 ;  /* 0x0000000702030219 */ /* 0x008fc80000010e03 */
[C-C-:B------:R-:W-:Y:S01]  /*14c0*/  SHF.L.W.U32.HI R7, R3.reuse, 0x2, R6.reuse ;  /* 0x0000000203077819 */ /* 0x140fe20000010e06 */
[----:B------:R-:W-:Y:S01]  /*14d0*/  IMAD.SHL.U32 R3, R3, 0x4, RZ ;  /* 0x0000000403037824 */ /* 0x000fe200078e00ff */
[----:B------:R-:W-:Y:S02]  /*14e0*/  SHF.R.U32.HI R6, RZ, 0x1e, R6 ;  /* 0x0000001eff067819 */ /* 0x000fe40000011606 */
[----:B------:R-:W-:Y:S02]  /*14f0*/  SHF.R.S32.HI R8, RZ, 0x1f, R7 ;  /* 0x0000001fff087819 */ /* 0x000fe40000011407 */
[C---:B------:R-:W-:Y:S02]  /*1500*/  LEA.HI R16, R7.reuse, R6, RZ, 0x1 ;  /* 0x0000000607107211 */ /* 0x040fe400078f08ff */
[C---:B------:R-:W-:Y:S02]  /*1510*/  LOP3.LUT R2, R8.reuse, R3, RZ, 0x3c, !PT ;  /* 0x0000000308027212 */ /* 0x040fe400078e3cff */
[----:B------:R-:W-:Y:S01]  /*1520*/  LOP3.LUT R3, R8, R7, RZ, 0x3c, !PT ;  /* 0x0000000708037212 */ /* 0x000fe200078e3cff */
[----:B------:R-:W-:Y:S01]  /*1530*/  IMAD.MOV R6, RZ, RZ, -R16 ;  /* 0x000000ffff067224 */ /* 0x000fe200078e0a10 */
[----:B------:R-:W-:-:S03]  /*1540*/  LOP3.LUT R9, R7, R9, RZ, 0x3c, !PT ;  /* 0x0000000907097212 */ /* 0x000fc600078e3cff */
[----:B------:R-:W-:Y:S01]  /*1550*/  @!P2 IMAD.MOV.U32 R16, RZ, RZ, R6 ;  /* 0x000000ffff10a224 */ /* 0x000fe200078e0006 */
[----:B------:R-:W1:Y:S01]  /*1560*/  I2F.F64.S64 R2, R2 ;  /* 0x0000000200027312 */ /* 0x000e620000301c00 */
[----:B------:R-:W-:Y:S01]  /*1570*/  ISETP.GE.AND P0, PT, R9, RZ, PT ;  /* 0x000000ff0900720c */ /* 0x000fe20003f06270 */
[----:B-1----:R-:W-:-:S10]  /*1580*/  DMUL R18, R2, UR4 ;  /* 0x0000000402127c28 */ /* 0x002fd40008000000 */
[----:B------:R-:W1:Y:S02]  /*1590*/  F2F.F32.F64 R18, R18 ;  /* 0x0000001200127310 */ /* 0x000e640000301000 */
[----:B01----:R-:W-:-:S07]  /*15a0*/  FSEL R15, -R18, R18, !P0 ;  /* 0x00000012120f7208 */ /* 0x003fce0004000100 */
.L_x_39:
[----:B------:R-:W-:Y:S05]  /*15b0*/  BSYNC.RECONVERGENT B1 ;  /* 0x0000000000017941 */ /* 0x000fea0003800200 */
.L_x_38:
[----:B------:R-:W0:Y:S01]  /*15c0*/  S2UR UR7, SR_CgaCtaId ;  /* 0x00000000000779c3 */ /* 0x000e220000008800 */
[----:B------:R-:W-:Y:S01]  /*15d0*/  UMOV UR5, 0x400 ;  /* 0x0000040000057882 */ /* 0x000fe20000000000 */
[----:B------:R-:W-:Y:S01]  /*15e0*/  UMOV UR4, 0x4 ;  /* 0x0000000400047882 */ /* 0x000fe20000000000 */
[----:B------:R-:W-:Y:S01]  /*15f0*/  FMUL R3, R15, R15 ;  /* 0x0000000f0f037220 */ /* 0x000fe20000400000 */
[----:B------:R-:W-:Y:S01]  /*1600*/  USHF.L.U32 UR4, UR4, UR6, URZ ;  /* 0x0000000604047299 */ /* 0x000fe200080006ff */
[C---:B------:R-:W-:Y:S02]  /*1610*/  LOP3.LUT R2, R16.reuse, 0x1, RZ, 0xc0, !PT ;  /* 0x0000000110027812 */ /* 0x040fe400078ec0ff */
[----:B------:R-:W-:Y:S01]  /*1620*/  FFMA R11, R3, R11, -0.0013887860113754868507 ;  /* 0xbab607ed030b7423 */ /* 0x000fe2000000000b */
[----:B------:R-:W-:Y:S02]  /*1630*/  LOP3.LUT P2, RZ, R16, 0x2, RZ, 0xc0, !PT ;  /* 0x0000000210ff7812 */ /* 0x000fe4000784c0ff */
[----:B------:R-:W-:-:S04]  /*1640*/  ISETP.NE.U32.AND P0, PT, R2, 0x1, PT ;  /* 0x000000010200780c */ /* 0x000fc80003f05070 */
[----:B------:R-:W-:Y:S02]  /*1650*/  FSEL R12, R12, 0.041666727513074874878, P0 ;  /* 0x3d2aaabb0c0c7808 */ /* 0x000fe40000000000 */
[----:B------:R-:W-:Y:S02]  /*1660*/  FSEL R2, R11, -0.00019574658654164522886, !P0 ;  /* 0xb94d41530b027808 */ /* 0x000fe40004000000 */
[----:B------:R-:W-:-:S03]  /*1670*/  FSEL R13, -R13, -0.4999999701976776123, P0 ;  /* 0xbeffffff0d0d7808 */ /* 0x000fc60000000100 */
[----:B------:R-:W-:Y:S01]  /*1680*/  FFMA R12, R3, R2, R12 ;  /* 0x00000002030c7223 */ /* 0x000fe2000000000c */
[----:B------:R-:W-:Y:S01]  /*1690*/  FSEL R2, R15, 1, P0 ;  /* 0x3f8000000f027808 */ /* 0x000fe20000000000 */
[----:B0-----:R-:W-:Y:S02]  /*16a0*/  ULEA UR5, UR7, UR5, 0x18 ;  /* 0x0000000507057291 */ /* 0x001fe4000f8ec0ff */
[C---:B------:R-:W-:Y:S02]  /*16b0*/  FFMA R12, R3.reuse, R12, R13 ;  /* 0x0000000c030c7223 */ /* 0x040fe4000000000d */
[----:B------:R-:W-:Y:S02]  /*16c0*/  FFMA R3, R3, R2, RZ ;  /* 0x0000000203037223 */ /* 0x000fe400000000ff */
[----:B------:R-:W-:Y:S02]  /*16d0*/  LEA R22, R22, UR5, 0x3 ;  /* 0x0000000516167c11 */ /* 0x000fe4000f8e18ff */
[----:B------:R-:W-:-:S03]  /*16e0*/  FFMA R2, R3, R12, R2 ;  /* 0x0000000c03027223 */ /* 0x000fc60000000002 */
[----:B------:R-:W0:Y:S01]  /*16f0*/  LDS.64 R6, [R22+UR4] ;  /* 0x0000000416067984 */ /* 0x000e220008000a00 */
[----:B------:R-:W-:-:S03]  /*1700*/  @P2 FADD R2, RZ, -R2 ;  /* 0x80000002ff022221 */ /* 0x000fc60000000000 */
[----:B------:R-:W1:Y:S01]  /*1710*/  LDS.64 R8, [R22] ;  /* 0x0000000016087984 */ /* 0x000e620000000a00 */
[C---:B0-----:R-:W-:Y:S01]  /*1720*/  FMUL R3, R2.reuse, R7 ;  /* 0x0000000702037220 */ /* 0x041fe20000400000 */
[----:B------:R-:W-:-:S03]  /*1730*/  FMUL R2, R2, R6 ;  /* 0x0000000602027220 */ /* 0x000fc60000400000 */
[C---:B------:R-:W-:Y:S01]  /*1740*/  FFMA R3, R14.reuse, R6, -R3 ;  /* 0x000000060e037223 */ /* 0x040fe20000000803 */
[----:B------:R-:W-:-:S03]  /*1750*/  FFMA R2, R14, R7, R2 ;  /* 0x000000070e027223 */ /* 0x000fc60000000002 */
[C-C-:B-1----:R-:W-:Y:S01]  /*1760*/  FADD R6, R8.reuse, R3.reuse ;  /* 0x0000000308067221 */ /* 0x142fe20000000000 */
[C-C-:B------:R-:W-:Y:S01]  /*1770*/  FADD R7, R9.reuse, R2.reuse ;  /* 0x0000000209077221 */ /* 0x140fe20000000000 */
[----:B------:R-:W-:Y:S01]  /*1780*/  FADD R8, R8, -R3 ;  /* 0x8000000308087221 */ /* 0x000fe20000000000 */
[----:B------:R-:W-:-:S03]  /*1790*/  FADD R9, R9, -R2 ;  /* 0x8000000209097221 */ /* 0x000fc60000000000 */
[----:B------:R0:W-:Y:S04]  /*17a0*/  STS.64 [R22], R6 ;  /* 0x0000000616007388 */ /* 0x0001e80000000a00 */
[----:B------:R0:W-:Y:S02]  /*17b0*/  STS.64 [R22+UR4], R8 ;  /* 0x0000000816007988 */ /* 0x0001e40008000a04 */
.L_x_32:
[----:B-1----:R-:W-:Y:S05]  /*17c0*/  BSYNC.RECONVERGENT B0 ;  /* 0x0000000000007941 */ /* 0x002fea0003800200 */
.L_x_31:
[----:B------:R-:W-:Y:S05]  /*17d0*/  @P1 BRA `(.L_x_41) ;  /* 0xfffffff000401947 */ /* 0x000fea000383ffff */
.L_x_30:
[----:B------:R-:W-:Y:S01]  /*17e0*/  BAR.SYNC.DEFER_BLOCKING 0x0 ;  /* 0x0000000000007b1d */ /* 0x000fe20000010000 */
[----:B------:R-:W-:Y:S01]  /*17f0*/  ISETP.NE.AND P0, PT, R5, UR6, PT ;  /* 0x0000000605007c0c */ /* 0x000fe2000bf05270 */
[----:B------:R-:W-:-:S12]  /*1800*/  UIADD3 UR6, UPT, UPT, UR6, 0x1, URZ ;  /* 0x0000000106067890 */ /* 0x000fd8000fffe0ff */
[----:B------:R-:W-:Y:S05]  /*1810*/  @P0 BRA `(.L_x_42) ;  /* 0xfffffff000240947 */ /* 0x000fea000383ffff */
.L_x_29:
[----:B------:R-:W-:-:S13]  /*1820*/  ISETP.GE.AND P0, PT, R4, 0x1, PT ;  /* 0x000000010400780c */ /* 0x000fda0003f06270 */
[----:B-1----:R-:W-:Y:S05]  /*1830*/  @!P0 EXIT ;  /* 0x000000000000894d */ /* 0x002fea0003800000 */
[C---:B------:R-:W-:Y:S01]  /*1840*/  ISETP.GE.U32.AND P0, PT, R4.reuse, 0x4, PT ;  /* 0x000000040400780c */ /* 0x040fe20003f06070 */
[----:B------:R-:W1:Y:S01]  /*1850*/  S2UR UR11, SR_CTAID.X ;  /* 0x00000000000b79c3 */ /* 0x000e620000002500 */
[----:B------:R-:W-:Y:S01]  /*1860*/  HFMA2 R20, -RZ, RZ, 0, 0 ;  /* 0x00000000ff147431 */ /* 0x000fe200000001ff */
[----:B------:R-:W-:-:S10]  /*1870*/  LOP3.LUT R2, R4, 0x3, RZ, 0xc0, !PT ;  /* 0x0000000304027812 */ /* 0x000fd400078ec0ff */
[----:B------:R-:W-:Y:S05]  /*1880*/  @!P0 BRA `(.L_x_43) ;  /* 0x0000000c00d88947 */ /* 0x000fea0003800000 */
[----:B------:R-:W2:Y:S01]  /*1890*/  S2UR UR5, SR_CgaCtaId ;  /* 0x00000000000579c3 */ /* 0x000ea20000008800 */
[----:B------:R-:W3:Y:S01]  /*18a0*/  LDCU UR6, c[0x0][0x388] ;  /* 0x00007100ff0677ac */ /* 0x000ee20008000800 */
[----:B------:R-:W-:Y:S01]  /*18b0*/  LOP3.LUT R20, R4, 0x7ffffffc, RZ, 0xc0, !PT ;  /* 0x7ffffffc04147812 */ /* 0x000fe200078ec0ff */
[C---:B0-----:R-:W-:Y:S01]  /*18c0*/  VIADD R9, R0.reuse, UR10 ;  /* 0x0000000a00097c36 */ /* 0x041fe20008000000 */
[----:B------:R-:W-:Y:S01]  /*18d0*/  UMOV UR4, 0x400 ;  /* 0x0000040000047882 */ /* 0x000fe20000000000 */
[----:B------:R-:W0:Y:S02]  /*18e0*/  LDCU UR12, c[0x0][0x388] ;  /* 0x00007100ff0c77ac */ /* 0x000e240008000800 */
[----:B------:R-:W-:Y:S01]  /*18f0*/  IMAD.MOV R10, RZ, RZ, -R20 ;  /* 0x000000ffff0a7224 */ /* 0x000fe200078e0a14 */
[----:B------:R-:W4:Y:S01]  /*1900*/  LDC R3, c[0x0][0x360] ;  /* 0x0000d800ff037b82 */ /* 0x000f220000000800 */
[----:B------:R-:W-:Y:S02]  /*1910*/  IMAD.SHL.U32 R21, R0, 0x8, RZ ;  /* 0x0000000800157824 */ /* 0x000fe400078e00ff */
[----:B------:R-:W-:Y:S01]  /*1920*/  IMAD.MOV.U32 R22, RZ, RZ, R0 ;  /* 0x000000ffff167224 */ /* 0x000fe200078e0000 */
[----:B------:R-:W-:-:S02]  /*1930*/  ISETP.GE.AND P0, PT, R10, RZ, PT ;  /* 0x000000ff0a00720c */ /* 0x000fc40003f06270 */
[----:B---3--:R-:W-:Y:S01]  /*1940*/  MOV R18, UR6 ;  /* 0x0000000600127c02 */ /* 0x008fe20008000f00 */
[----:B--2---:R-:W-:-:S04]  /*1950*/  ULEA UR4, UR5, UR4, 0x18 ;  /* 0x0000000405047291 */ /* 0x004fc8000f8ec0ff */
[C-C-:B-1----:R-:W-:Y:S02]  /*1960*/  IMAD R4, R18.reuse, UR11, R0.reuse ;  /* 0x0000000b12047c24 */ /* 0x142fe4000f8e0200 */
[----:B------:R-:W-:Y:S01]  /*1970*/  IMAD R7, R18, UR11, R9 ;  /* 0x0000000b12077c24 */ /* 0x000fe2000f8e0209 */
[----:B------:R-:W-:Y:S02]  /*1980*/  ULEA UR5, UR10, UR4, 0x3 ;  /* 0x000000040a057291 */ /* 0x000fe4000f8e18ff */
[----:B------:R-:W-:Y:S02]  /*1990*/  ULEA UR6, UR10, UR4, 0x4 ;  /* 0x000000040a067291 */ /* 0x000fe4000f8e20ff */
[----:B------:R-:W-:Y:S01]  /*19a0*/  UIMAD UR7, UR10, 0x18, UR4 ;  /* 0x000000180a0778a4 */ /* 0x000fe2000f8e0204 */
[C-C-:B----4-:R-:W-:Y:S02]  /*19b0*/  IMAD R8, R3.reuse, 0x2, R0.reuse ;  /* 0x0000000203087824 */ /* 0x150fe400078e0200 */
[----:B------:R-:W-:-:S02]  /*19c0*/  IMAD R11, R3, 0x3, R0 ;  /* 0x00000003030b7824 */ /* 0x000fc400078e0200 */
[C-C-:B------:R-:W-:Y:S02]  /*19d0*/  IMAD R5, R3.reuse, 0x2, R4.reuse ;  /* 0x0000000203057824 */ /* 0x140fe400078e0204 */
[----:B------:R-:W-:Y:S01]  /*19e0*/  IMAD R6, R3, 0x3, R4 ;  /* 0x0000000303067824 */ /* 0x000fe200078e0204 */
[----:B0-----:R-:W-:Y:S06]  /*19f0*/  @P0 BRA `(.L_x_44) ;  /* 0x0000000800fc0947 */ /* 0x001fec0003800000 */
[----:B------:R-:W-:Y:S02]  /*1a00*/  IADD3 R12, PT, PT, -R10, RZ, RZ ;  /* 0x000000ff0a0c7210 */ /* 0x000fe40007ffe1ff */
[----:B------:R-:W-:Y:S02]  /*1a10*/  PLOP3.LUT P0, PT, PT, PT, PT, 0x80, 0x8 ;  /* 0x000000000008781c */ /* 0x000fe40003f0f070 */
[----:B------:R-:W-:-:S13]  /*1a20*/  ISETP.GT.AND P1, PT, R12, 0xc, PT ;  /* 0x0000000c0c00780c */ /* 0x000fda0003f24270 */
[----:B------:R-:W-:Y:S05]  /*1a30*/  @!P1 BRA `(.L_x_45) ;  /* 0x0000000400e49947 */ /* 0x000fea0003800000 */
[----:B------:R-:W0:Y:S01]  /*1a40*/  LDC R18, c[0x0][0x388] ;  /* 0x0000e200ff127b82 */ /* 0x000e220000000800 */
[----:B------:R-:W-:-:S13]  /*1a50*/  PLOP3.LUT P0, PT, PT, PT, PT, 0x8, 0x80 ;  /* 0x000000000080781c */ /* 0x000fda0003f0e170 */
.L_x_46:
[-C--:B0-----:R-:W-:Y:S01]  /*1a60*/  ISETP.GE.AND P2, PT, R22, R18.reuse, PT ;  /* 0x000000121600720c */ /* 0x081fe20003f46270 */
[----:B------:R-:W-:Y:S01]  /*1a70*/  IMAD R19, R3, 0x4, R22 ;  /* 0x0000000403137824 */ /* 0x000fe200078e0216 */
[-C--:B------:R-:W-:Y:S01]  /*1a80*/  ISETP.GE.AND P4, PT, R9, R18.reuse, PT ;  /* 0x000000120900720c */ /* 0x080fe20003f86270 */
[----:B------:R-:W-:Y:S01]  /*1a90*/  IMAD R22, R3, 0x4, R9 ;  /* 0x0000000403167824 */ /* 0x000fe200078e0209 */
[-C--:B------:R-:W-:Y:S02]  /*1aa0*/  ISETP.GE.AND P3, PT, R8, R18.reuse, PT ;  /* 0x000000120800720c */ /* 0x080fe40003f66270 */
[----:B------:R-:W-:Y:S01]  /*1ab0*/  ISETP.GE.AND P1, PT, R11, R18, PT ;  /* 0x000000120b00720c */ /* 0x000fe20003f26270 */
[C---:B------:R-:W-:Y:S01]  /*1ac0*/  IMAD R11, R3.reuse, 0x4, R11 ;  /* 0x00000004030b7824 */ /* 0x040fe200078e020b */
[----:B------:R-:W-:Y:S02]  /*1ad0*/  LEA R23, R3, R8, 0x2 ;  /* 0x0000000803177211 */ /* 0x000fe400078e10ff */
[----:B------:R-:W-:-:S03]  /*1ae0*/  IADD3 R10, PT, PT, R10, 0x10, RZ ;  /* 0x000000100a0a7810 */ /* 0x000fc60007ffe0ff */
[----:B------:R-:W0:Y:S01]  /*1af0*/  @!P2 LDS.64 R16, [R21+UR4] ;  /* 0x000000041510a984 */ /* 0x000e220008000a00 */
[----:B------:R-:W1:Y:S03]  /*1b00*/  @!P2 LDC.64 R24, c[0x0][0x380] ;  /* 0x0000e000ff18ab82 */ /* 0x000e660000000a00 */
[----:B------:R-:W2:Y:S04]  /*1b10*/  @!P4 LDS.64 R14, [R21+UR5] ;  /* 0x00000005150ec984 */ /* 0x000ea80008000a00 */
[----:B------:R-:W3:Y:S01]  /*1b20*/  @!P3 LDS.64 R12, [R21+UR6] ;  /* 0x00000006150cb984 */ /* 0x000ee20008000a00 */
[----:B------:R-:W4:Y:S01]  /*1b30*/  @!P4 LDC.64 R26, c[0x0][0x380] ;  /* 0x0000e000ff1acb82 */ /* 0x000f220000000a00 */
[----:B-1----:R-:W-:-:S04]  /*1b40*/  @!P2 IMAD.WIDE R24, R4, 0x8, R24 ;  /* 0x000000080418a825 */ /* 0x002fc800078e0218 */
[----:B------:R-:W-:Y:S02]  /*1b50*/  IMAD R4, R3, 0x4, R4 ;  /* 0x0000000403047824 */ /* 0x000fe400078e0204 */
[----:B----4-:R-:W-:Y:S01]  /*1b60*/  @!P4 IMAD.WIDE R26, R7, 0x8, R26 ;  /* 0x00000008071ac825 */ /* 0x010fe200078e021a */
[----:B------:R-:W-:Y:S01]  /*1b70*/  LEA R7, R3, R7, 0x2 ;  /* 0x0000000703077211 */ /* 0x000fe200078e10ff */
[----:B0-----:R-:W-:Y:S01]  /*1b80*/  @!P2 STG.E.64 desc[UR8][R24.64], R16 ;  /* 0x000000101800a986 */ /* 0x001fe2000c101b08 */
[-C--:B------:R-:W-:Y:S01]  /*1b90*/  ISETP.GE.AND P2, PT, R19, R18.reuse, PT ;  /* 0x000000121300720c */ /* 0x080fe20003f46270 */
[C---:B------:R-:W-:Y:S02]  /*1ba0*/  IMAD R19, R3.reuse, 0x4, R19 ;  /* 0x0000000403137824 */ /* 0x040fe400078e0213 */
[----:B------:R0:W1:Y:S04]  /*1bb0*/  @!P1 LDS.64 R16, [R21+UR7] ;  /* 0x0000000715109984 */ /* 0x0000680008000a00 */
[----:B--2---:R2:W-:Y:S01]  /*1bc0*/  @!P4 STG.E.64 desc[UR8][R26.64], R14 ;  /* 0x0000000e1a00c986 */ /* 0x0045e2000c101b08 */
[----:B------:R-:W-:Y:S01]  /*1bd0*/  ISETP.GE.AND P4, PT, R22, R18, PT ;  /* 0x000000121600720c */ /* 0x000fe20003f86270 */
[----:B------:R-:W-:-:S02]  /*1be0*/  IMAD R22, R3, 0x4, R22 ;  /* 0x0000000403167824 */ /* 0x000fc400078e0216 */
[----:B0-----:R-:W-:Y:S01]  /*1bf0*/  IMAD R21, R3, 0x20, R21 ;  /* 0x0000002003157824 */ /* 0x001fe200078e0215 */
[----:B------:R-:W0:Y:S04]  /*1c00*/  @!P3 LDC.64 R24, c[0x0][0x380] ;  /* 0x0000e000ff18bb82 */ /* 0x000e280000000a00 */
[----:B------:R-:W4:Y:S04]  /*1c10*/  @!P2 LDS.64 R14, [R21+UR4] ;  /* 0x00000004150ea984 */ /* 0x000f280008000a00 */
[----:B--2---:R-:W2:Y:S01]  /*1c20*/  @!P1 LDC.64 R26, c[0x0][0x380] ;  /* 0x0000e000ff1a9b82 */ /* 0x004ea20000000a00 */
[----:B------:R-:W5:Y:S01]  /*1c30*/  @!P4 LDS.64 R8, [R21+UR5] ;  /* 0x000000051508c984 */ /* 0x000f620008000a00 */
[----:B0-----:R-:W-:-:S05]  /*1c40*/  @!P3 IMAD.WIDE R24, R5, 0x8, R24 ;  /* 0x000000080518b825 */ /* 0x001fca00078e0218 */
[----:B---3--:R0:W-:Y:S01]  /*1c50*/  @!P3 STG.E.64 desc[UR8][R24.64], R12 ;  /* 0x0000000c1800b986 */ /* 0x0081e2000c101b08 */
[----:B------:R-:W-:Y:S01]  /*1c60*/  ISETP.GE.AND P3, PT, R23, R18, PT ;  /* 0x000000121700720c */ /* 0x000fe20003f66270 */
[C---:B------:R-:W-:Y:S02]  /*1c70*/  IMAD R23, R3.reuse, 0x4, R23 ;  /* 0x0000000403177824 */ /* 0x040fe400078e0217 */
[----:B--2---:R-:W-:Y:S01]  /*1c80*/  @!P1 IMAD.WIDE R26, R6, 0x8, R26 ;  /* 0x00000008061a9825 */ /* 0x004fe200078e021a */
[----:B------:R-:W-:-:S04]  /*1c90*/  LEA R6, R3, R6, 0x2 ;  /* 0x0000000603067211 */ /* 0x000fc800078e10ff */
[----:B-1----:R1:W-:Y:S01]  /*1ca0*/  @!P1 STG.E.64 desc[UR8][R26.64], R16 ;  /* 0x000000101a009986 */ /* 0x0023e2000c101b08 */
[----:B------:R-:W-:Y:S01]  /*1cb0*/  ISETP.GE.AND P1, PT, R11, R18, PT ;  /* 0x000000120b00720c */ /* 0x000fe20003f26270 */
[----:B------:R-:W-:Y:S01]  /*1cc0*/  IMAD R11, R3, 0x4, R11 ;  /* 0x00000004030b7824 */ /* 0x000fe200078e020b */
[----:B0-----:R-:W0:Y:S02]  /*1cd0*/  @!P2 LDC.64 R24, c[0x0][0x380] ;  /* 0x0000e000ff18ab82 */ /* 0x001e240000000a00 */
[----:B------:R-:W2:Y:S06]  /*1ce0*/  @!P3 LDS.64 R12, [R21+UR6] ;  /* 0x00000006150cb984 */ /* 0x000eac0008000a00 */
[----:B-1----:R-:W1:Y:S08]  /*1cf0*/  @!P4 LDC.64 R16, c[0x0][0x380] ;  /* 0x0000e000ff10cb82 */ /* 0x002e700000000a00 */
[----:B------:R-:W3:Y:S01]  /*1d00*/  @!P1 LDC.64 R26, c[0x0][0x380] ;  /* 0x0000e000ff1a9b82 */ /* 0x000ee20000000a00 */
[----:B0-----:R-:W-:-:S05]  /*1d10*/  @!P2 IMAD.WIDE R24, R4, 0x8, R24 ;  /* 0x000000080418a825 */ /* 0x001fca00078e0218 */
[----:B----4-:R-:W-:Y:S01]  /*1d20*/  @!P2 STG.E.64 desc[UR8][R24.64], R14 ;  /* 0x0000000e1800a986 */ /* 0x010fe2000c101b08 */
[----:B------:R-:W-:Y:S01]  /*1d30*/  ISETP.GE.AND P2, PT, R19, R18, PT ;  /* 0x000000121300720c */ /* 0x000fe20003f46270 */
[----:B------:R-:W-:Y:S02]  /*1d40*/  IMAD R19, R3, 0x4, R19 ;  /* 0x0000000403137824 */ /* 0x000fe400078e0213 */
[----:B------:R0:W4:Y:S01]  /*1d50*/  @!P1 LDS.64 R14, [R21+UR7] ;  /* 0x00000007150e9984 */ /* 0x0001220008000a00 */
[----:B-1----:R-:W-:Y:S01]  /*1d60*/  @!P4 IMAD.WIDE R16, R7, 0x8, R16 ;  /* 0x000000080710c825 */ /* 0x002fe200078e0210 */
[----:B------:R-:W-:-:S04]  /*1d70*/  LEA R7, R3, R7, 0x2 ;  /* 0x0000000703077211 */ /* 0x000fc800078e10ff */
[----:B-----5:R1:W-:Y:S01]  /*1d80*/  @!P4 STG.E.64 desc[UR8][R16.64], R8 ;  /* 0x000000081000c986 */ /* 0x0203e2000c101b08 */
[----:B------:R-:W-:Y:S01]  /*1d90*/  ISETP.GE.AND P4, PT, R22, R18, PT ;  /* 0x000000121600720c */ /* 0x000fe20003f86270 */
[----:B0-----:R-:W-:Y:S01]  /*1da0*/  IMAD R21, R3, 0x20, R21 ;  /* 0x0000002003157824 */ /* 0x001fe200078e0215 */
[----:B------:R-:W0:Y:S01]  /*1db0*/  @!P3 LDC.64 R24, c[0x0][0x380] ;  /* 0x0000e000ff18bb82 */ /* 0x000e220000000a00 */
[----:B---3--:R-:W-:-:S03]  /*1dc0*/  @!P1 IMAD.WIDE R26, R6, 0x8, R26 ;  /* 0x00000008061a9825 */ /* 0x008fc600078e021a */
[----:B------:R-:W3:Y:S01]  /*1dd0*/  @!P2 LDS.64 R8, [R21+UR4] ;  /* 0x000000041508a984 */ /* 0x000ee20008000a00 */
[C---:B-1----:R-:W-:Y:S02]  /*1de0*/  IMAD R16, R3.reuse, 0x4, R5 ;  /* 0x0000000403107824 */ /* 0x042fe400078e0205 */
[C---:B------:R-:W-:Y:S02]  /*1df0*/  IMAD R17, R3.reuse, 0x4, R4 ;  /* 0x0000000403117824 */ /* 0x040fe400078e0204 */
[----:B0-----:R-:W-:Y:S01]  /*1e00*/  @!P3 IMAD.WIDE R24, R16, 0x8, R24 ;  /* 0x000000081018b825 */ /* 0x001fe200078e0218 */
[----:B------:R-:W-:-:S04]  /*1e10*/  LEA R16, R3, R16, 0x2 ;  /* 0x0000001003107211 */ /* 0x000fc800078e10ff */
[----:B--2---:R0:W-:Y:S01]  /*1e20*/  @!P3 STG.E.64 desc[UR8][R24.64], R12 ;  /* 0x0000000c1800b986 */ /* 0x0041e2000c101b08 */
[-C--:B------:R-:W-:Y:S01]  /*1e30*/  ISETP.GE.AND P3, PT, R23, R18.reuse, PT ;  /* 0x000000121700720c */ /* 0x080fe20003f66270 */
[----:B------:R-:W-:Y:S02]  /*1e40*/  IMAD R23, R3, 0x4, R23 ;  /* 0x0000000403177824 */ /* 0x000fe400078e0217 */
[----:B------:R-:W1:Y:S04]  /*1e50*/  @!P4 LDS.64 R12, [R21+UR5] ;  /* 0x00000005150cc984 */ /* 0x000e680008000a00 */
[----:B----4-:R2:W-:Y:S01]  /*1e60*/  @!P1 STG.E.64 desc[UR8][R26.64], R14 ;  /* 0x0000000e1a009986 */ /* 0x0105e2000c101b08 */
[----:B------:R-:W-:Y:S01]  /*1e70*/  ISETP.GE.AND P1, PT, R11, R18, PT ;  /* 0x000000120b00720c */ /* 0x000fe20003f26270 */
[----:B------:R-:W-:Y:S01]  /*1e80*/  IMAD R11, R3, 0x4, R11 ;  /* 0x00000004030b7824 */ /* 0x000fe200078e020b */
[----:B0-----:R-:W0:Y:S03]  /*1e90*/  @!P2 LDC.64 R24, c[0x0][0x380] ;  /* 0x0000e000ff18ab82 */ /* 0x001e260000000a00 */
[----:B------:R-:W4:Y:S05]  /*1ea0*/  @!P3 LDS.64 R4, [R21+UR6] ;  /* 0x000000061504b984 */ /* 0x000f2a0008000a00 */
[----:B--2---:R-:W2:Y:S08]  /*1eb0*/  @!P4 LDC.64 R14, c[0x0][0x380] ;  /* 0x0000e000ff0ecb82 */ /* 0x004eb00000000a00 */
[----:B------:R-:W5:Y:S01]  /*1ec0*/  @!P1 LDC.64 R26, c[0x0][0x380] ;  /* 0x0000e000ff1a9b82 */ /* 0x000f620000000a00 */
[----:B0-----:R-:W-:Y:S01]  /*1ed0*/  @!P2 IMAD.WIDE R24, R17, 0x8, R24 ;  /* 0x000000081118a825 */ /* 0x001fe200078e0218 */
[----:B------:R-:W-:-:S04]  /*1ee0*/  LEA R17, R3, R17, 0x2 ;  /* 0x0000001103117211 */ /* 0x000fc800078e10ff */
[----:B---3--:R-:W-:Y:S01]  /*1ef0*/  @!P2 STG.E.64 desc[UR8][R24.64], R8 ;  /* 0x000000081800a986 */ /* 0x008fe2000c101b08 */
[----:B------:R-:W-:Y:S01]  /*1f00*/  ISETP.GE.AND P2, PT, R19, R18, PT ;  /* 0x000000121300720c */ /* 0x000fe20003f46270 */
[----:B--2---:R-:W-:Y:S02]  /*1f10*/  @!P4 IMAD.WIDE R14, R7, 0x8, R14 ;  /* 0x00000008070ec825 */ /* 0x004fe400078e020e */
[----:B------:R0:W2:Y:S04]  /*1f20*/  @!P1 LDS.64 R8, [R21+UR7] ;  /* 0x0000000715089984 */ /* 0x0000a80008000a00 */
[----:B-1----:R1:W-:Y:S01]  /*1f30*/  @!P4 STG.E.64 desc[UR8][R14.64], R12 ;  /* 0x0000000c0e00c986 */ /* 0x0023e2000c101b08 */
[C---:B0-----:R-:W-:Y:S01]  /*1f40*/  IMAD R21, R3.reuse, 0x20, R21 ;  /* 0x0000002003157824 */ /* 0x041fe200078e0215 */
[----:B------:R-:W0:Y:S04]  /*1f50*/  @!P3 LDC.64 R24, c[0x0][0x380] ;  /* 0x0000e000ff18bb82 */ /* 0x000e280000000a00 */
[----:B------:R-:W3:Y:S01]  /*1f60*/  @!P2 LDS.64 R12, [R21+UR4] ;  /* 0x00000004150ca984 */ /* 0x000ee20008000a00 */
[----:B-1----:R-:W-:-:S03]  /*1f70*/  IMAD R14, R3, 0x4, R22 ;  /* 0x00000004030e7824 */ /* 0x002fc600078e0216 */
[----:B------:R-:W1:Y:S01]  /*1f80*/  @!P2 LDC.64 R28, c[0x0][0x380] ;  /* 0x0000e000ff1cab82 */ /* 0x000e620000000a00 */
[C---:B------:R-:W-:Y:S02]  /*1f90*/  IMAD R15, R3.reuse, 0x4, R6 ;  /* 0x00000004030f7824 */ /* 0x040fe400078e0206 */
[----:B------:R-:W-:Y:S01]  /*1fa0*/  IMAD R22, R3, 0x4, R19 ;  /* 0x0000000403167824 */ /* 0x000fe200078e0213 */
[----:B------:R-:W-:Y:S01]  /*1fb0*/  ISETP.GE.AND P4, PT, R14, R18, PT ;  /* 0x000000120e00720c */ /* 0x000fe20003f86270 */
[----:B-----5:R-:W-:-:S04]  /*1fc0*/  @!P1 IMAD.WIDE R26, R15, 0x8, R26 ;  /* 0x000000080f1a9825 */ /* 0x020fc800078e021a */
[----:B------:R-:W-:Y:S02]  /*1fd0*/  IMAD R15, R3, 0x4, R15 ;  /* 0x00000004030f7824 */ /* 0x000fe400078e020f */
[----:B0-----:R-:W-:-:S05]  /*1fe0*/  @!P3 IMAD.WIDE R24, R16, 0x8, R24 ;  /* 0x000000081018b825 */ /* 0x001fca00078e0218 */
[----:B----4-:R0:W-:Y:S01]  /*1ff0*/  @!P3 STG.E.64 desc[UR8][R24.64], R4 ;  /* 0x000000041800b986 */ /* 0x0101e2000c101b08 */
[----:B------:R-:W-:Y:S02]  /*2000*/  ISETP.GE.AND P3, PT, R11, R18, PT ;  /* 0x000000120b00720c */ /* 0x000fe40003f66270 */
[----:B------:R-:W-:Y:S01]  /*2010*/  LEA R11, R3, R11, 0x2 ;  /* 0x0000000b030b7211 */ /* 0x000fe200078e10ff */
[----:B------:R-:W4:Y:S01]  /*2020*/  @!P4 LDS.64 R4, [R21+UR5] ;  /* 0x000000051504c984 */ /* 0x000f220008000a00 */
[----:B-1----:R-:W-:-:S03]  /*2030*/  @!P2 IMAD.WIDE R28, R17, 0x8, R28 ;  /* 0x00000008111ca825 */ /* 0x002fc600078e021c */
[----:B--2---:R1:W-:Y:S01]  /*2040*/  @!P1 STG.E.64 desc[UR8][R26.64], R8 ;  /* 0x000000081a009986 */ /* 0x0043e2000c101b08 */
[----:B------:R-:W-:Y:S01]  /*2050*/  ISETP.GE.AND P1, PT, R23, R18, PT ;  /* 0x000000121700720c */ /* 0x000fe20003f26270 */
[----:B0-----:R-:W0:Y:S02]  /*2060*/  @!P4 LDC.64 R24, c[0x0][0x380] ;  /* 0x0000e000ff18cb82 */ /* 0x001e240000000a00 */
[----:B---3--:R2:W-:Y:S04]  /*2070*/  @!P2 STG.E.64 desc[UR8][R28.64], R12 ;  /* 0x0000000c1c00a986 */ /* 0x0085e8000c101b08 */
[----:B------:R-:W-:Y:S06]  /*2080*/  @!P3 LDS.64 R8, [R21+UR7] ;  /* 0x000000071508b984 */ /* 0x000fec0008000a00 */
[----:B-1----:R-:W1:Y:S01]  /*2090*/  @!P1 LDC.64 R26, c[0x0][0x380] ;  /* 0x0000e000ff1a9b82 */ /* 0x002e620000000a00 */
[----:B--2---:R-:W-:-:S02]  /*20a0*/  IMAD R12, R3, 0x4, R7 ;  /* 0x00000004030c7824 */ /* 0x004fc400078e0207 */
[----:B------:R2:W3:Y:S02]  /*20b0*/  @!P1 LDS.64 R6, [R21+UR6] ;  /* 0x0000000615069984 */ /* 0x0004e40008000a00 */
[----:B0-----:R-:W-:-:S04]  /*20c0*/  @!P4 IMAD.WIDE R24, R12, 0x8, R24 ;  /* 0x000000080c18c825 */ /* 0x001fc800078e0218 */
[C---:B--2---:R-:W-:Y:S01]  /*20d0*/  IMAD R21, R3.reuse, 0x20, R21 ;  /* 0x0000002003157824 */ /* 0x044fe200078e0215 */
[----:B----4-:R0:W-:Y:S02]  /*20e0*/  @!P4 STG.E.64 desc[UR8][R24.64], R4 ;  /* 0x000000041800c986 */ /* 0x0101e4000c101b08 */
[----:B0-----:R-:W0:Y:S01]  /*20f0*/  @!P3 LDC.64 R24, c[0x0][0x380] ;  /* 0x0000e000ff18bb82 */ /* 0x001e220000000a00 */
[C---:B------:R-:W-:Y:S02]  /*2100*/  IMAD R5, R3.reuse, 0x4, R16 ;  /* 0x0000000403057824 */ /* 0x040fe400078e0210 */
[----:B------:R-:W-:Y:S02]  /*2110*/  IMAD R4, R3, 0x4, R17 ;  /* 0x0000000403047824 */ /* 0x000fe400078e0211 */
[----:B-1----:R-:W-:Y:S01]  /*2120*/  @!P1 IMAD.WIDE R26, R5, 0x8, R26 ;  /* 0x00000008051a9825 */ /* 0x002fe200078e021a */
[----:B------:R-:W-:-:S04]  /*2130*/  LEA R5, R3, R5, 0x2 ;  /* 0x0000000503057211 */ /* 0x000fc800078e10ff */
[----:B---3--:R1:W-:Y:S01]  /*2140*/  @!P1 STG.E.64 desc[UR8][R26.64], R6 ;  /* 0x000000061a009986 */ /* 0x0083e2000c101b08 */
[----:B------:R-:W-:Y:S01]  /*2150*/  ISETP.GE.AND P1, PT, R10, -0xc, PT ;  /* 0xfffffff40a00780c */ /* 0x000fe20003f26270 */
[----:B0-----:R-:W-:-:S04]  /*2160*/  @!P3 IMAD.WIDE R24, R15, 0x8, R24 ;  /* 0x000000080f18b825 */ /* 0x001fc800078e0218 */
[C---:B-1----:R-:W-:Y:S01]  /*2170*/  IMAD R7, R3.reuse, 0x4, R12 ;  /* 0x0000000403077824 */ /* 0x042fe200078e020c */
[----:B------:R0:W-:Y:S01]  /*2180*/  @!P3 STG.E.64 desc[UR8][R24.64], R8 ;  /* 0x000000081800b986 */ /* 0x0001e2000c101b08 */
[C---:B------:R-:W-:Y:S02]  /*2190*/  IMAD R6, R3.reuse, 0x4, R15 ;  /* 0x0000000403067824 */ /* 0x040fe400078e020f */
[C---:B0-----:R-:W-:Y:S02]  /*21a0*/  IMAD R9, R3.reuse, 0x4, R14 ;  /* 0x0000000403097824 */ /* 0x041fe400078e020e */
[----:B------:R-:W-:Y:S02]  /*21b0*/  IMAD R8, R3, 0x4, R23 ;  /* 0x0000000403087824 */ /* 0x000fe400078e0217 */
[----:B------:R-:W-:Y:S05]  /*21c0*/  @!P1 BRA `(.L_x_46) ;  /* 0xfffffff800249947 */ /* 0x000fea000383ffff */
.L_x_45:
[----:B------:R-:W-:-:S05]  /*21d0*/  IMAD.MOV R12, RZ, RZ, -R10 ;  /* 0x000000ffff0c7224 */ /* 0x000fca00078e0a0a */
[----:B------:R-:W-:-:S13]  /*21e0*/  ISETP.GT.AND P1, PT, R12, 0x4, PT ;  /* 0x000000040c00780c */ /* 0x000fda0003f24270 */
[----:B------:R-:W-:Y:S05]  /*21f0*/  @!P1 BRA `(.L_x_47) ;  /* 0x0000000000f49947 */ /* 0x000fea0003800000 */
[-C--:B------:R-:W-:Y:S01]  /*2200*/  ISETP.GE.AND P2, PT, R22, R18.reuse, PT ;  /* 0x000000121600720c */ /* 0x080fe20003f46270 */
[----:B------:R-:W-:Y:S01]  /*2210*/  IMAD R22, R3, 0x4, R22 ;  /* 0x0000000403167824 */ /* 0x000fe200078e0216 */
[-C--:B------:R-:W-:Y:S01]  /*2220*/  ISETP.GE.AND P3, PT, R9, R18.reuse, PT ;  /* 0x000000120900720c */ /* 0x080fe20003f66270 */
[C---:B------:R-:W-:Y:S01]  /*2230*/  IMAD R19, R3.reuse, 0x4, R9 ;  /* 0x0000000403137824 */ /* 0x040fe200078e0209 */
[-C--:B------:R-:W-:Y:S01]  /*2240*/  ISETP.GE.AND P0, PT, R8, R18.reuse, PT ;  /* 0x000000120800720c */ /* 0x080fe20003f06270 */
[----:B------:R-:W-:Y:S01]  /*2250*/  IMAD R23, R3, 0x4, R8 ;  /* 0x0000000403177824 */ /* 0x000fe200078e0208 */
[----:B------:R-:W-:Y:S01]  /*2260*/  ISETP.GE.AND P1, PT, R11, R18, PT ;  /* 0x000000120b00720c */ /* 0x000fe20003f26270 */
[----:B------:R-:W-:Y:S01]  /*2270*/  IMAD R11, R3, 0x4, R11 ;  /* 0x00000004030b7824 */ /* 0x000fe200078e020b */
[----:B------:R-:W-:-:S04]  /*2280*/  IADD3 R10, PT, PT, R10, 0x4, RZ ;  /* 0x000000040a0a7810 */ /* 0x000fc80007ffe0ff */
[----:B------:R-:W-:Y:S01]  /*2290*/  ISETP.GE.AND P4, PT, R11, R18, PT ;  /* 0x000000120b00720c */ /* 0x000fe20003f86270 */
[----:B------:R-:W0:Y:S01]  /*22a0*/  @!P2 LDS.64 R16, [R21+UR4] ;  /* 0x000000041510a984 */ /* 0x000e220008000a00 */
[----:B------:R-:W1:Y:S01]  /*22b0*/  @!P2 LDC.64 R24, c[0x0][0x380] ;  /* 0x0000e000ff18ab82 */ /* 0x000e620000000a00 */
[----:B------:R-:W-:Y:S02]  /*22c0*/  VIADD R10, R10, 0x4 ;  /* 0x000000040a0a7836 */ /* 0x000fe40000000000 */
[----:B------:R-:W2:Y:S01]  /*22d0*/  @!P3 LDS.64 R12, [R21+UR5] ;  /* 0x00000005150cb984 */ /* 0x000ea20008000a00 */
[----:B------:R-:W-:-:S03]  /*22e0*/  IMAD R11, R3, 0x4, R11 ;  /* 0x00000004030b7824 */ /* 0x000fc600078e020b */
[----:B------:R-:W3:Y:S01]  /*22f0*/  @!P0 LDS.64 R14, [R21+UR6] ;  /* 0x00000006150e8984 */ /* 0x000ee20008000a00 */
[----:B------:R-:W4:Y:S01]  /*2300*/  @!P3 LDC.64 R26, c[0x0][0x380] ;  /* 0x0000e000ff1abb82 */ /* 0x000f220000000a00 */
[----:B-1----:R-:W-:Y:S01]  /*2310*/  @!P2 IMAD.WIDE R24, R4, 0x8, R24 ;  /* 0x000000080418a825 */ /* 0x002fe200078e0218 */
[----:B------:R-:W-:-:S03]  /*2320*/  LEA R4, R3, R4, 0x2 ;  /* 0x0000000403047211 */ /* 0x000fc600078e10ff */
[----:B----4-:R-:W-:-:S04]  /*2330*/  @!P3 IMAD.WIDE R26, R7, 0x8, R26 ;  /* 0x00000008071ab825 */ /* 0x010fc800078e021a */
[C---:B------:R-:W-:Y:S01]  /*2340*/  IMAD R7, R3.reuse, 0x4, R7 ;  /* 0x0000000403077824 */ /* 0x040fe200078e0207 */
[----:B0-----:R-:W-:Y:S01]  /*2350*/  @!P2 STG.E.64 desc[UR8][R24.64], R16 ;  /* 0x000000101800a986 */ /* 0x001fe2000c101b08 */
[-C--:B------:R-:W-:Y:S01]  /*2360*/  ISETP.GE.AND P2, PT, R22, R18.reuse, PT ;  /* 0x000000121600720c */ /* 0x080fe20003f46270 */
[----:B------:R-:W-:Y:S02]  /*2370*/  IMAD R22, R3, 0x4, R22 ;  /* 0x0000000403167824 */ /* 0x000fe400078e0216 */
[----:B------:R0:W1:Y:S04]  /*2380*/  @!P1 LDS.64 R16, [R21+UR7] ;  /* 0x0000000715109984 */ /* 0x0000680008000a00 */
[----:B--2---:R2:W-:Y:S01]  /*2390*/  @!P3 STG.E.64 desc[UR8][R26.64], R12 ;  /* 0x0000000c1a00b986 */ /* 0x0045e2000c101b08 */
[----:B------:R-:W-:-:S02]  /*23a0*/  ISETP.GE.AND P3, PT, R19, R18, PT ;  /* 0x000000121300720c */ /* 0x000fc40003f66270 */
[----:B0-----:R-:W-:Y:S01]  /*23b0*/  LEA R21, R3, R21, 0x5 ;  /* 0x0000001503157211 */ /* 0x001fe200078e28ff */
[----:B------:R-:W0:Y:S04]  /*23c0*/  @!P0 LDC.64 R24, c[0x0][0x380] ;  /* 0x0000e000ff188b82 */ /* 0x000e280000000a00 */
[----:B------:R-:W4:Y:S04]  /*23d0*/  @!P2 LDS.64 R12, [R21+UR4] ;  /* 0x00000004150ca984 */ /* 0x000f280008000a00 */
[----:B--2---:R-:W2:Y:S02]  /*23e0*/  @!P1 LDC.64 R26, c[0x0][0x380] ;  /* 0x0000e000ff1a9b82 */ /* 0x004ea40000000a00 */
[----:B------:R-:W5:Y:S01]  /*23f0*/  @!P3 LDS.64 R8, [R21+UR5] ;  /* 0x000000051508b984 */ /* 0x000f620008000a00 */
[----:B0-----:R-:W-:-:S04]  /*2400*/  @!P0 IMAD.WIDE R24, R5, 0x8, R24 ;  /* 0x0000000805188825 */ /* 0x001fc800078e0218 */
[----:B------:R-:W-:Y:S01]  /*2410*/  IMAD R5, R3, 0x4, R5 ;  /* 0x0000000403057824 */ /* 0x000fe200078e0205 */
[----:B---3--:R0:W-:Y:S01]  /*2420*/  @!P0 STG.E.64 desc[UR8][R24.64], R14 ;  /* 0x0000000e18008986 */ /* 0x0081e2000c101b08 */
[----:B------:R-:W-:Y:S01]  /*2430*/  ISETP.GE.AND P0, PT, R23, R18, PT ;  /* 0x000000121700720c */ /* 0x000fe20003f06270 */
[----:B--2---:R-:W-:-:S04]  /*2440*/  @!P1 IMAD.WIDE R26, R6, 0x8, R26 ;  /* 0x00000008061a9825 */ /* 0x004fc800078e021a */
[C---:B------:R-:W-:Y:S01]  /*2450*/  IMAD R6, R3.reuse, 0x4, R6 ;  /* 0x0000000403067824 */ /* 0x040fe200078e0206 */
[----:B-1----:R1:W-:Y:S04]  /*2460*/  @!P1 STG.E.64 desc[UR8][R26.64], R16 ;  /* 0x000000101a009986 */ /* 0x0023e8000c101b08 */
[----:B------:R-:W-:Y:S01]  /*2470*/  @!P4 LDS.64 R16, [R21+UR7] ;  /* 0x000000071510c984 */ /* 0x000fe20008000a00 */
[----:B0-----:R-:W0:Y:S03]  /*2480*/  @!P2 LDC.64 R24, c[0x0][0x380] ;  /* 0x0000e000ff18ab82 */ /* 0x001e260000000a00 */
[----:B------:R2:W3:Y:S05]  /*2490*/  @!P0 LDS.64 R14, [R21+UR6] ;  /* 0x00000006150e8984 */ /* 0x0004ea0008000a00 */
[----:B-1----:R-:W1:Y:S01]  /*24a0*/  @!P3 LDC.64 R26, c[0x0][0x380] ;  /* 0x0000e000ff1abb82 */ /* 0x002e620000000a00 */
[----:B--2---:R-:W-:-:S02]  /*24b0*/  IMAD R21, R3, 0x20, R21 ;  /* 0x0000002003157824 */ /* 0x004fc400078e0215 */
[----:B0-----:R-:W-:-:S04]  /*24c0*/  @!P2 IMAD.WIDE R24, R4, 0x8, R24 ;  /* 0x000000080418a825 */ /* 0x001fc800078e0218 */
[----:B------:R-:W-:Y:S01]  /*24d0*/  IMAD R4, R3, 0x4, R4 ;  /* 0x0000000403047824 */ /* 0x000fe200078e0204 */
[----:B----4-:R0:W-:Y:S01]  /*24e0*/  @!P2 STG.E.64 desc[UR8][R24.64], R12 ;  /* 0x0000000c1800a986 */ /* 0x0101e2000c101b08 */
[----:B-1----:R-:W-:Y:S01]  /*24f0*/  @!P3 IMAD.WIDE R26, R7, 0x8, R26 ;  /* 0x00000008071ab825 */ /* 0x002fe200078e021a */
[----:B------:R-:W-:-:S04]  /*2500*/  LEA R7, R3, R7, 0x2 ;  /* 0x0000000703077211 */ /* 0x000fc800078e10ff */
[----:B-----5:R1:W-:Y:S01]  /*2510*/  @!P3 STG.E.64 desc[UR8][R26.64], R8 ;  /* 0x000000081a00b986 */ /* 0x0203e2000c101b08 */
[----:B0-----:R-:W0:Y:S08]  /*2520*/  @!P0 LDC.64 R24, c[0x0][0x380] ;  /* 0x0000e000ff188b82 */ /* 0x001e300000000a00 */
[----:B------:R-:W2:Y:S01]  /*2530*/  @!P4 LDC.64 R12, c[0x0][0x380] ;  /* 0x0000e000ff0ccb82 */ /* 0x000ea20000000a00 */
[C---:B-1----:R-:W-:Y:S01]  /*2540*/  IMAD R9, R3.reuse, 0x4, R19 ;  /* 0x0000000403097824 */ /* 0x042fe200078e0213 */
[----:B------:R-:W-:Y:S01]  /*2550*/  LEA R8, R3, R23, 0x2 ;  /* 0x0000001703087211 */ /* 0x000fe200078e10ff */
[----:B0-----:R-:W-:-:S04]  /*2560*/  @!P0 IMAD.WIDE R24, R5, 0x8, R24 ;  /* 0x0000000805188825 */ /* 0x001fc800078e0218 */
[----:B------:R-:W-:Y:S01]  /*2570*/  IMAD R5, R3, 0x4, R5 ;  /* 0x0000000403057824 */ /* 0x000fe200078e0205 */
[----:B---3--:R0:W-:Y:S01]  /*2580*/  @!P0 STG.E.64 desc[UR8][R24.64], R14 ;  /* 0x0000000e18008986 */ /* 0x0081e2000c101b08 */
[----:B------:R-:W-:Y:S01]  /*2590*/  PLOP3.LUT P0, PT, PT, PT, PT, 0x8, 0x80 ;  /* 0x000000000080781c */ /* 0x000fe20003f0e170 */
[----:B--2---:R-:W-:-:S04]  /*25a0*/  @!P4 IMAD.WIDE R12, R6, 0x8, R12 ;  /* 0x00000008060cc825 */ /* 0x004fc800078e020c */
[----:B------:R-:W-:Y:S01]  /*25b0*/  IMAD R6, R3, 0x4, R6 ;  /* 0x0000000403067824 */ /* 0x000fe200078e0206 */
[----:B------:R0:W-:Y:S07]  /*25c0*/  @!P4 STG.E.64 desc[UR8][R12.64], R16 ;  /* 0x000000100c00c986 */ /* 0x0001ee000c101b08 */
.L_x_47:
[----:B------:R-:W-:-:S13]  /*25d0*/  ISETP.NE.OR P0, PT, R10, RZ, P0 ;  /* 0x000000ff0a00720c */ /* 0x000fda0000705670 */
[----:B------:R-:W-:Y:S05]  /*25e0*/  @!P0 BRA `(.L_x_43) ;  /* 0x0000000000808947 */ /* 0x000fea0003800000 */
.L_x_44:
[----:B------:R-:W-:Y:S01]  /*25f0*/  ISETP.GE.AND P0, PT, R22, UR12, PT ;  /* 0x0000000c16007c0c */ /* 0x000fe2000bf06270 */
[----:B------:R-:W-:Y:S01]  /*2600*/  VIADD R10, R10, 0x4 ;  /* 0x000000040a0a7836 */ /* 0x000fe20000000000 */
[----:B------:R-:W-:Y:S01]  /*2610*/  ISETP.GE.AND P1, PT, R9, UR12, PT ;  /* 0x0000000c09007c0c */ /* 0x000fe2000bf26270 */
[C---:B------:R-:W-:Y:S01]  /*2620*/  IMAD R22, R3.reuse, 0x4, R22 ;  /* 0x0000000403167824 */ /* 0x040fe200078e0216 */
[----:B------:R-:W-:Y:S01]  /*2630*/  ISETP.GE.AND P2, PT, R8, UR12, PT ;  /* 0x0000000c08007c0c */ /* 0x000fe2000bf46270 */
[----:B------:R-:W-:Y:S01]  /*2640*/  IMAD R8, R3, 0x4, R8 ;  /* 0x0000000403087824 */ /* 0x000fe200078e0208 */
[----:B------:R-:W-:Y:S01]  /*2650*/  ISETP.GE.AND P3, PT, R11, UR12, PT ;  /* 0x0000000c0b007c0c */ /* 0x000fe2000bf66270 */
[C---:B------:R-:W-:Y:S01]  /*2660*/  IMAD R11, R3.reuse, 0x4, R11 ;  /* 0x00000004030b7824 */ /* 0x040fe200078e020b */
[----:B------:R-:W-:-:S05]  /*2670*/  LEA R9, R3, R9, 0x2 ;  /* 0x0000000903097211 */ /* 0x000fca00078e10ff */
[----:B0-2---:R-:W0:Y:S01]  /*2680*/  @!P0 LDS.64 R12, [R21+UR4] ;  /* 0x00000004150c8984 */ /* 0x005e220008000a00 */
[----:B------:R-:W1:Y:S03]  /*2690*/  @!P0 LDC.64 R26, c[0x0][0x380] ;  /* 0x0000e000ff1a8b82 */ /* 0x000e660000000a00 */
[----:B------:R-:W2:Y:S04]  /*26a0*/  @!P1 LDS.64 R14, [R21+UR5] ;  /* 0x00000005150e9984 */ /* 0x000ea80008000a00 */
[----:B------:R-:W3:Y:S01]  /*26b0*/  @!P2 LDS.64 R16, [R21+UR6] ;  /* 0x000000061510a984 */ /* 0x000ee20008000a00 */
[----:B------:R-:W4:Y:S03]  /*26c0*/  @!P1 LDC.64 R24, c[0x0][0x380] ;  /* 0x0000e000ff189b82 */ /* 0x000f260000000a00 */
[----:B------:R5:W3:Y:S02]  /*26d0*/  @!P3 LDS.64 R18, [R21+UR7] ;  /* 0x000000071512b984 */ /* 0x000ae40008000a00 */
[----:B-----5:R-:W-:Y:S01]  /*26e0*/  LEA R21, R3, R21, 0x5 ;  /* 0x0000001503157211 */ /* 0x020fe200078e28ff */
[----:B-1----:R-:W-:-:S04]  /*26f0*/  @!P0 IMAD.WIDE R26, R4, 0x8, R26 ;  /* 0x00000008041a8825 */ /* 0x002fc800078e021a */
[----:B------:R-:W-:Y:S02]  /*2700*/  IMAD R4, R3, 0x4, R4 ;  /* 0x0000000403047824 */ /* 0x000fe400078e0204 */
[----:B----4-:R-:W-:-:S04]  /*2710*/  @!P1 IMAD.WIDE R24, R7, 0x8, R24 ;  /* 0x0000000807189825 */ /* 0x010fc800078e0218 */
[----:B------:R-:W-:Y:S01]  /*2720*/  IMAD R7, R3, 0x4, R7 ;  /* 0x0000000403077824 */ /* 0x000fe200078e0207 */
[----:B0-----:R0:W-:Y:S01]  /*2730*/  @!P0 STG.E.64 desc[UR8][R26.64], R12 ;  /* 0x0000000c1a008986 */ /* 0x0011e2000c101b08 */
[----:B------:R-:W-:-:S03]  /*2740*/  ISETP.NE.AND P0, PT, R10, RZ, PT ;  /* 0x000000ff0a00720c */ /* 0x000fc60003f05270 */
[----:B--2---:R2:W-:Y:S01]  /*2750*/  @!P1 STG.E.64 desc[UR8][R24.64], R14 ;  /* 0x0000000e18009986 */ /* 0x0045e2000c101b08 */
[----:B0-----:R-:W0:Y:S08]  /*2760*/  @!P2 LDC.64 R26, c[0x0][0x380] ;  /* 0x0000e000ff1aab82 */ /* 0x001e300000000a00 */
[----:B------:R-:W1:Y:S01]  /*2770*/  @!P3 LDC.64 R12, c[0x0][0x380] ;  /* 0x0000e000ff0cbb82 */ /* 0x000e620000000a00 */
[----:B0-----:R-:W-:-:S04]  /*2780*/  @!P2 IMAD.WIDE R26, R5, 0x8, R26 ;  /* 0x00000008051aa825 */ /* 0x001fc800078e021a */
[C---:B------:R-:W-:Y:S01]  /*2790*/  IMAD R5, R3.reuse, 0x4, R5 ;  /* 0x0000000403057824 */ /* 0x040fe200078e0205 */
[----:B---3--:R2:W-:Y:S01]  /*27a0*/  @!P2 STG.E.64 desc[UR8][R26.64], R16 ;  /* 0x000000101a00a986 */ /* 0x0085e2000c101b08 */
[----:B-1----:R-:W-:Y:S01]  /*27b0*/  @!P3 IMAD.WIDE R12, R6, 0x8, R12 ;  /* 0x00000008060cb825 */ /* 0x002fe200078e020c */
[----:B------:R-:W-:-:S04]  /*27c0*/  LEA R6, R3, R6, 0x2 ;  /* 0x0000000603067211 */ /* 0x000fc800078e10ff */
[----:B------:R2:W-:Y:S01]  /*27d0*/  @!P3 STG.E.64 desc[UR8][R12.64], R18 ;  /* 0x000000120c00b986 */ /* 0x0005e2000c101b08 */
[----:B------:R-:W-:Y:S05]  /*27e0*/  @P0 BRA `(.L_x_44) ;  /* 0xfffffffc00800947 */ /* 0x000fea000383ffff */
.L_x_43:
[----:B------:R-:W-:-:S13]  /*27f0*/  ISETP.NE.AND P0, PT, R2, RZ, PT ;  /* 0x000000ff0200720c */ /* 0x000fda0003f05270 */
[----:B-1----:R-:W-:Y:S05]  /*2800*/  @!P0 EXIT ;  /* 0x000000000000894d */ /* 0x002fea0003800000 */
[----:B------:R-:W1:Y:S01]  /*2810*/  S2UR UR5, SR_CgaCtaId ;  /* 0x00000000000579c3 */ /* 0x000e620000008800 */
[----:B------:R-:W-:Y:S01]  /*2820*/  UMOV UR4, 0x400 ;  /* 0x0000040000047882 */ /* 0x000fe20000000000 */
[----:B0-----:R-:W-:Y:S01]  /*2830*/  IMAD R0, R20, UR10, R0 ;  /* 0x0000000a14007c24 */ /* 0x001fe2000f8e0200 */
[----:B------:R-:W0:Y:S01]  /*2840*/  LDCU UR6, c[0x0][0x388] ;  /* 0x00007100ff0677ac */ /* 0x000e220008000800 */
[----:B------:R-:W-:-:S04]  /*2850*/  IMAD.MOV R6, RZ, RZ, -R2 ;  /* 0x000000ffff067224 */ /* 0x000fc800078e0a02 */
[----:B------:R-:W3:Y:S01]  /*2860*/  LDC R5, c[0x0][0x388] ;  /* 0x0000e200ff057b82 */ /* 0x000ee20000000800 */
[----:B-1----:R-:W-:-:S06]  /*2870*/  ULEA UR4, UR5, UR4, 0x18 ;  /* 0x0000000405047291 */ /* 0x002fcc000f8ec0ff */
[----:B------:R-:W-:Y:S01]  /*2880*/  LEA R4, R0, UR4, 0x3 ;  /* 0x0000000400047c11 */ /* 0x000fe2000f8e18ff */
[----:B0--3--:R-:W-:-:S07]  /*2890*/  IMAD R5, R5, UR11, R0 ;  /* 0x0000000b05057c24 */ /* 0x009fce000f8e0200 */
.L_x_48:
[----:B------:R-:W-:Y:S01]  /*28a0*/  ISETP.GE.AND P0, PT, R0, UR6, PT ;  /* 0x0000000600007c0c */ /* 0x000fe2000bf06270 */
[----:B------:R-:W0:Y:S01]  /*28b0*/  LDC R7, c[0x0][0x360] ;  /* 0x0000d800ff077b82 */ /* 0x000e220000000800 */
[----:B------:R-:W-:Y:S01]  /*28c0*/  VIADD R6, R6, 0x1 ;  /* 0x0000000106067836 */ /* 0x000fe20000000000 */
[----:B------:R-:W-:-:S10]  /*28d0*/  IADD3 R0, PT, PT, R0, UR10, RZ ;  /* 0x0000000a00007c10 */ /* 0x000fd4000fffe0ff */
[----:B------:R0:W1:Y:S01]  /*28e0*/  @!P0 LDS.64 R8, [R4] ;  /* 0x0000000004088984 */ /* 0x0000620000000a00 */
[----:B------:R-:W3:Y:S01]  /*28f0*/  @!P0 LDC.64 R2, c[0x0][0x380] ;  /* 0x0000e000ff028b82 */ /* 0x000ee20000000a00 */
[----:B0-----:R-:W-:Y:S02]  /*2900*/  IMAD R4, R7, 0x8, R4 ;  /* 0x0000000807047824 */ /* 0x001fe400078e0204 */
[----:B---3--:R-:W-:-:S04]  /*2910*/  @!P0 IMAD.WIDE R2, R5, 0x8, R2 ;  /* 0x0000000805028825 */ /* 0x008fc800078e0202 */
[----:B------:R-:W-:Y:S01]  /*2920*/  VIADD R5, R5, UR10 ;  /* 0x0000000a05057c36 */ /* 0x000fe20008000000 */
[----:B-1----:R0:W-:Y:S01]  /*2930*/  @!P0 STG.E.64 desc[UR8][R2.64], R8 ;  /* 0x0000000802008986 */ /* 0x0021e2000c101b08 */
[----:B------:R-:W-:-:S13]  /*2940*/  ISETP.NE.AND P0, PT, R6, RZ, PT ;  /* 0x000000ff0600720c */ /* 0x000fda0003f05270 */
[----:B0-----:R-:W-:Y:S05]  /*2950*/  @P0 BRA `(.L_x_48) ;  /* 0xfffffffc00d00947 */ /* 0x001fea000383ffff */
[----:B------:R-:W-:Y:S05]  /*2960*/  EXIT ;  /* 0x000000000000794d */ /* 0x000fea0003800000 */
        .weak           $__internal_3_$__cuda_sm20_div_rn_f64_full
        .type           $__internal_3_$__cuda_sm20_div_rn_f64_full,@function
        .size           $__internal_3_$__cuda_sm20_div_rn_f64_full,(.L_x_86 - $__internal_3_$__cuda_sm20_div_rn_f64_full)
$__internal_3_$__cuda_sm20_div_rn_f64_full:
[C---:B------:R-:W-:Y:S01]  /*2970*/  FSETP.GEU.AND P0, PT, |R25|.reuse, 1.469367938527859385e-39, PT ;  /* 0x001000001900780b */ /* 0x040fe20003f0e200 */
[----:B------:R-:W-:Y:S01]  /*2980*/  IMAD.MOV.U32 R6, RZ, RZ, R24 ;  /* 0x000000ffff067224 */ /* 0x000fe200078e0018 */
[----:B------:R-:W-:Y:S01]  /*2990*/  LOP3.LUT R2, R25, 0x800fffff, RZ, 0xc0, !PT ;  /* 0x800fffff19027812 */ /* 0x000fe200078ec0ff */
[----:B------:R-:W-:Y:S01]  /*29a0*/  IMAD.MOV.U32 R7, RZ, RZ, R25 ;  /* 0x000000ffff077224 */ /* 0x000fe200078e0019 */
[C---:B------:R-:W-:Y:S01]  /*29b0*/  FSETP.GEU.AND P3, PT, |R9|.reuse, 1.469367938527859385e-39, PT ;  /* 0x001000000900780b */ /* 0x040fe20003f6e200 */
[----:B------:R-:W-:Y:S01]  /*29c0*/  IMAD.MOV.U32 R10, RZ, RZ, 0x1 ;  /* 0x00000001ff0a7424 */ /* 0x000fe200078e00ff */
[----:B------:R-:W-:Y:S01]  /*29d0*/  LOP3.LUT R3, R2, 0x3ff00000, RZ, 0xfc, !PT ;  /* 0x3ff0000002037812 */ /* 0x000fe200078efcff */
[----:B------:R-:W-:Y:S01]  /*29e0*/  IMAD.MOV.U32 R18, RZ, RZ, 0x1ca00000 ;  /* 0x1ca00000ff127424 */ /* 0x000fe200078e00ff */
[----:B------:R-:W-:Y:S01]  /*29f0*/  MOV R2, R24 ;  /* 0x0000001800027202 */ /* 0x000fe20000000f00 */
[----:B------:R-:W-:Y:S01]  /*2a00*/  BSSY.RECONVERGENT B2, `(.L_x_49) ;  /* 0x0000050000027945 */ /* 0x000fe20003800200 */
[----:B------:R-:W-:-:S02]  /*2a10*/  LOP3.LUT R23, R9, 0x7ff00000, RZ, 0xc0, !PT ;  /* 0x7ff0000009177812 */ /* 0x000fc400078ec0ff */
[----:B------:R-:W-:Y:S01]  /*2a20*/  LOP3.LUT R24, R25, 0x7ff00000, RZ, 0xc0, !PT ;  /* 0x7ff0000019187812 */ /* 0x000fe200078ec0ff */
[----:B------:R-:W-:Y:S02]  /*2a30*/  @!P0 DMUL R2, R6, 8.98846567431157953865e+307 ;  /* 0x7fe0000006028828 */ /* 0x000fe40000000000 */
[----:B------:R-:W-:Y:S01]  /*2a40*/  IMAD.MOV.U32 R25, RZ, RZ, R23 ;  /* 0x000000ffff197224 */ /* 0x000fe200078e0017 */
[----:B------:R-:W-:Y:S02]  /*2a50*/  ISETP.GE.U32.AND P2, PT, R23, R24, PT ;  /* 0x000000181700720c */ /* 0x000fe40003f46070 */
[----:B------:R-:W-:Y:S01]  /*2a60*/  @!P3 LOP3.LUT R14, R7, 0x7ff00000, RZ, 0xc0, !PT ;  /* 0x7ff00000070eb812 */ /* 0x000fe200078ec0ff */
[----:B------:R-:W0:Y:S03]  /*2a70*/  MUFU.RCP64H R11, R3 ;  /* 0x00000003000b7308 */ /* 0x000e260000001800 */
[----:B------:R-:W-:-:S02]  /*2a80*/  @!P3 ISETP.GE.U32.AND P4, PT, R23, R14, PT ;  /* 0x0000000e1700b20c */ /* 0x000fc40003f86070 */
[----:B------:R-:W-:Y:S02]  /*2a90*/  @!P0 LOP3.LUT R24, R3, 0x7ff00000, RZ, 0xc0, !PT ;  /* 0x7ff0000003188812 */ /* 0x000fe400078ec0ff */
[----:B------:R-:W-:-:S04]  /*2aa0*/  @!P3 SEL R15, R18, 0x63400000, !P4 ;  /* 0x63400000120fb807 */ /* 0x000fc80006000000 */
[----:B------:R-:W-:-:S04]  /*2ab0*/  @!P3 LOP3.LUT R16, R15, 0x80000000, R9, 0xf8, !PT ;  /* 0x800000000f10b812 */ /* 0x000fc800078ef809 */
[----:B------:R-:W-:Y:S01]  /*2ac0*/  @!P3 LOP3.LUT R17, R16, 0x100000, RZ, 0xfc, !PT ;  /* 0x001000001011b812 */ /* 0x000fe200078efcff */
[----:B0-----:R-:W-:Y:S01]  /*2ad0*/  DFMA R12, R10, -R2, 1 ;  /* 0x3ff000000a0c742b */ /* 0x001fe20000000802 */
[----:B------:R-:W-:-:S07]  /*2ae0*/  @!P3 MOV R16, RZ ;  /* 0x000000ff0010b202 */ /* 0x000fce0000000f00 */
[----:B------:R-:W-:-:S08]  /*2af0*/  DFMA R12, R12, R12, R12 ;  /* 0x0000000c0c0c722b */ /* 0x000fd0000000000c */
[----:B------:R-:W-:Y:S01]  /*2b00*/  DFMA R12, R10, R12, R10 ;  /* 0x0000000c0a0c722b */ /* 0x000fe2000000000a */
[----:B------:R-:W-:Y:S01]  /*2b10*/  SEL R11, R18, 0x63400000, !P2 ;  /* 0x63400000120b7807 */ /* 0x000fe20005000000 */
[----:B------:R-:W-:-:S03]  /*2b20*/  IMAD.MOV.U32 R10, RZ, RZ, R8 ;  /* 0x000000ffff0a7224 */ /* 0x000fc600078e0008 */
[----:B------:R-:W-:-:S03]  /*2b30*/  LOP3.LUT R11, R11, 0x800fffff, R9, 0xf8, !PT ;  /* 0x800fffff0b0b7812 */ /* 0x000fc600078ef809 */
[----:B------:R-:W-:-:S03]  /*2b40*/  DFMA R14, R12, -R2, 1 ;  /* 0x3ff000000c0e742b */ /* 0x000fc60000000802 */
[----:B------:R-:W-:-:S05]  /*2b50*/  @!P3 DFMA R10, R10, 2, -R16 ;  /* 0x400000000a0ab82b */ /* 0x000fca0000000810 */
[----:B------:R-:W-:-:S05]  /*2b60*/  DFMA R14, R12, R14, R12 ;  /* 0x0000000e0c0e722b */ /* 0x000fca000000000c */
[----:B------:R-:W-:-:S03]  /*2b70*/  @!P3 LOP3.LUT R25, R11, 0x7ff00000, RZ, 0xc0, !PT ;  /* 0x7ff000000b19b812 */ /* 0x000fc600078ec0ff */
[----:B------:R-:W-:Y:S02]  /*2b80*/  DMUL R12, R14, R10 ;  /* 0x0000000a0e0c7228 */ /* 0x000fe40000000000 */
[----:B------:R-:W-:-:S05]  /*2b90*/  VIADD R26, R25, 0xffffffff ;  /* 0xffffffff191a7836 */ /* 0x000fca0000000000 */
[----:B------:R-:W-:Y:S01]  /*2ba0*/  ISETP.GT.U32.AND P0, PT, R26, 0x7feffffe, PT ;  /* 0x7feffffe1a00780c */ /* 0x000fe20003f04070 */
[----:B------:R-:W-:Y:S01]  /*2bb0*/  VIADD R26, R24, 0xffffffff ;  /* 0xffffffff181a7836 */ /* 0x000fe20000000000 */
[----:B------:R-:W-:-:S04]  /*2bc0*/  DFMA R16, R12, -R2, R10 ;  /* 0x800000020c10722b */ /* 0x000fc8000000000a */
[----:B------:R-:W-:-:S04]  /*2bd0*/  ISETP.GT.U32.OR P0, PT, R26, 0x7feffffe, P0 ;  /* 0x7feffffe1a00780c */ /* 0x000fc80000704470 */
[----:B------:R-:W-:-:S09]  /*2be0*/  DFMA R16, R14, R16, R12 ;  /* 0x000000100e10722b */ /* 0x000fd2000000000c */
[----:B------:R-:W-:Y:S05]  /*2bf0*/  @P0 BRA `(.L_x_50) ;  /* 0x00000000006c0947 */ /* 0x000fea0003800000 */
[----:B------:R-:W-:-:S04]  /*2c00*/  LOP3.LUT R12, R7, 0x7ff00000, RZ, 0xc0, !PT ;  /* 0x7ff00000070c7812 */ /* 0x000fc800078ec0ff */
[CC--:B------:R-:W-:Y:S02]  /*2c10*/  VIADDMNMX R8, R23.reuse, -R12.reuse, 0xb9600000, !PT ;  /* 0xb960000017087446 */ /* 0x0c0fe4000780090c */
[----:B------:R-:W-:Y:S02]  /*2c20*/  ISETP.GE.U32.AND P0, PT, R23, R12, PT ;  /* 0x0000000c1700720c */ /* 0x000fe40003f06070 */
[----:B------:R-:W-:Y:S02]  /*2c30*/  VIMNMX R8, PT, PT, R8, 0x46a00000, PT ;  /* 0x46a0000008087848 */ /* 0x000fe40003fe0100 */
[----:B------:R-:W-:-:S04]  /*2c40*/  SEL R9, R18, 0x63400000, !P0 ;  /* 0x6340000012097807 */ /* 0x000fc80004000000 */
[----:B------:R-:W-:Y:S01]  /*2c50*/  IADD3 R14, PT, PT, -R9, R8, RZ ;  /* 0x00000008090e7210 */ /* 0x000fe20007ffe1ff */
[----:B------:R-:W-:-:S04]  /*2c60*/  IMAD.MOV.U32 R8, RZ, RZ, RZ ;  /* 0x000000ffff087224 */ /* 0x000fc800078e00ff */
[----:B------:R-:W-:-:S06]  /*2c70*/  VIADD R9, R14, 0x7fe00000 ;  /* 0x7fe000000e097836 */ /* 0x000fcc0000000000 */
[----:B------:R-:W-:-:S10]  /*2c80*/  DMUL R12, R16, R8 ;  /* 0x00000008100c7228 */ /* 0x000fd40000000000 */
[----:B------:R-:W-:-:S13]  /*2c90*/  FSETP.GTU.AND P0, PT, |R13|, 1.469367938527859385e-39, PT ;  /* 0x001000000d00780b */ /* 0x000fda0003f0c200 */
[----:B------:R-:W-:Y:S05]  /*2ca0*/  @P0 BRA `(.L_x_51) ;  /* 0x0000000000940947 */ /* 0x000fea0003800000 */
[----:B------:R-:W-:Y:S01]  /*2cb0*/  DFMA R2, R16, -R2, R10 ;  /* 0x800000021002722b */ /* 0x000fe2000000000a */
[----:B------:R-:W-:-:S09]  /*2cc0*/  IMAD.MOV.U32 R8, RZ, RZ, RZ ;  /* 0x000000ffff087224 */ /* 0x000fd200078e00ff */
[C---:B------:R-:W-:Y:S02]  /*2cd0*/  FSETP.NEU.AND P0, PT, R3.reuse, RZ, PT ;  /* 0x000000ff0300720b */ /* 0x040fe40003f0d000 */
[----:B------:R-:W-:-:S04]  /*2ce0*/  LOP3.LUT R7, R3, 0x80000000, R7, 0x48, !PT ;  /* 0x8000000003077812 */ /* 0x000fc800078e4807 */
[----:B------:R-:W-:-:S07]  /*2cf0*/  LOP3.LUT R9, R7, R9, RZ, 0xfc, !PT ;  /* 0x0000000907097212 */ /* 0x000fce00078efcff */
[----:B------:R-:W-:Y:S05]  /*2d00*/  @!P0 BRA `(.L_x_51) ;  /* 0x00000000007c8947 */ /* 0x000fea0003800000 */
[----:B------:R-:W-:Y:S01]  /*2d10*/  IADD3 R3, PT, PT, -R14, RZ, RZ ;  /* 0x000000ff0e037210 */ /* 0x000fe20007ffe1ff */
[----:B------:R-:W-:Y:S01]  /*2d20*/  IMAD.MOV.U32 R2, RZ, RZ, RZ ;  /* 0x000000ffff027224 */ /* 0x000fe200078e00ff */
[----:B------:R-:W-:-:S05]  /*2d30*/  DMUL.RP R8, R16, R8 ;  /* 0x0000000810087228 */ /* 0x000fca0000008000 */
[----:B------:R-:W-:-:S05]  /*2d40*/  DFMA R2, R12, -R2, R16 ;  /* 0x800000020c02722b */ /* 0x000fca0000000010 */
[----:B------:R-:W-:Y:S02]  /*2d50*/  LOP3.LUT R7, R9, R7, RZ, 0x3c, !PT ;  /* 0x0000000709077212 */ /* 0x000fe400078e3cff */
[----:B------:R-:W-:-:S04]  /*2d60*/  IADD3 R2, PT, PT, -R14, -0x43300000, RZ ;  /* 0xbcd000000e027810 */ /* 0x000fc80007ffe1ff */
[----:B------:R-:W-:-:S04]  /*2d70*/  FSETP.NEU.AND P0, PT, |R3|, R2, PT ;  /* 0x000000020300720b */ /* 0x000fc80003f0d200 */
[----:B------:R-:W-:Y:S02]  /*2d80*/  FSEL R12, R8, R12, !P0 ;  /* 0x0000000c080c7208 */ /* 0x000fe40004000000 */
[----:B------:R-:W-:Y:S01]  /*2d90*/  FSEL R13, R7, R13, !P0 ;  /* 0x0000000d070d7208 */ /* 0x000fe20004000000 */
[----:B------:R-:W-:Y:S06]  /*2da0*/  BRA `(.L_x_51) ;  /* 0x0000000000547947 */ /* 0x000fec0003800000 */
.L_x_50:
[----:B------:R-:W-:-:S14]  /*2db0*/  DSETP.NAN.AND P0, PT, R8, R8, PT ;  /* 0x000000080800722a */ /* 0x000fdc0003f08000 */
[----:B------:R-:W-:Y:S05]  /*2dc0*/  @P0 BRA `(.L_x_52) ;  /* 0x0000000000440947 */ /* 0x000fea0003800000 */
[----:B------:R-:W-:-:S14]  /*2dd0*/  DSETP.NAN.AND P0, PT, R6, R6, PT ;  /* 0x000000060600722a */ /* 0x000fdc0003f08000 */
[----:B------:R-:W-:Y:S05]  /*2de0*/  @P0 BRA `(.L_x_53) ;  /* 0x0000000000300947 */ /* 0x000fea0003800000 */
[----:B------:R-:W-:Y:S01]  /*2df0*/  ISETP.NE.AND P0, PT, R25, R24, PT ;  /* 0x000000181900720c */ /* 0x000fe20003f05270 */
[----:B------:R-:W-:Y:S02]  /*2e00*/  IMAD.MOV.U32 R12, RZ, RZ, 0x0 ;  /* 0x00000000ff0c7424 */ /* 0x000fe400078e00ff */
[----:B------:R-:W-:-:S10]  /*2e10*/  IMAD.MOV.U32 R13, RZ, RZ, -0x80000 ;  /* 0xfff80000ff0d7424 */ /* 0x000fd400078e00ff */
[----:B------:R-:W-:Y:S05]  /*2e20*/  @!P0 BRA `(.L_x_51) ;  /* 0x0000000000348947 */ /* 0x000fea0003800000 */
[----:B------:R-:W-:Y:S02]  /*2e30*/  ISETP.NE.AND P0, PT, R25, 0x7ff00000, PT ;  /* 0x7ff000001900780c */ /* 0x000fe40003f05270 */
[----:B------:R-:W-:Y:S02]  /*2e40*/  LOP3.LUT R13, R9, 0x80000000, R7, 0x48, !PT ;  /* 0x80000000090d7812 */ /* 0x000fe400078e4807 */
[----:B------:R-:W-:-:S13]  /*2e50*/  ISETP.EQ.OR P0, PT, R24, RZ, !P0 ;  /* 0x000000ff1800720c */ /* 0x000fda0004702670 */
[----:B------:R-:W-:Y:S02]  /*2e60*/  @P0 LOP3.LUT R2, R13, 0x7ff00000, RZ, 0xfc, !PT ;  /* 0x7ff000000d020812 */ /* 0x000fe400078efcff */
[----:B------:R-:W-:Y:S01]  /*2e70*/  @!P0 MOV R12, RZ ;  /* 0x000000ff000c8202 */ /* 0x000fe20000000f00 */
[----:B------:R-:W-:Y:S02]  /*2e80*/  @P0 IMAD.MOV.U32 R12, RZ, RZ, RZ ;  /* 0x000000ffff0c0224 */ /* 0x000fe400078e00ff */
[----:B------:R-:W-:Y:S01]  /*2e90*/  @P0 IMAD.MOV.U32 R13, RZ, RZ, R2 ;  /* 0x000000ffff0d0224 */ /* 0x000fe200078e0002 */
[----:B------:R-:W-:Y:S06]  /*2ea0*/  BRA `(.L_x_51) ;  /* 0x0000000000147947 */ /* 0x000fec0003800000 */
.L_x_53:
[----:B------:R-:W-:Y:S01]  /*2eb0*/  LOP3.LUT R13, R7, 0x80000, RZ, 0xfc, !PT ;  /* 0x00080000070d7812 */ /* 0x000fe200078efcff */
[----:B------:R-:W-:Y:S01]  /*2ec0*/  IMAD.MOV.U32 R12, RZ, RZ, R6 ;  /* 0x000000ffff0c7224 */ /* 0x000fe200078e0006 */
[----:B------:R-:W-:Y:S06]  /*2ed0*/  BRA `(.L_x_51) ;  /* 0x0000000000087947 */ /* 0x000fec0003800000 */
.L_x_52:
[----:B------:R-:W-:Y:S02]  /*2ee0*/  LOP3.LUT R13, R9, 0x80000, RZ, 0xfc, !PT ;  /* 0x00080000090d7812 */ /* 0x000fe400078efcff */
[----:B------:R-:W-:-:S07]  /*2ef0*/  MOV R12, R8 ;  /* 0x00000008000c7202 */ /* 0x000fce0000000f00 */
.L_x_51:
[----:B------:R-:W-:Y:S05]  /*2f00*/  BSYNC.RECONVERGENT B2 ;  /* 0x0000000000027941 */ /* 0x000fea0003800200 */
.L_x_49:
[----:B------:R-:W-:Y:S02]  /*2f10*/  IMAD.MOV.U32 R2, RZ, RZ, R19 ;  /* 0x000000ffff027224 */ /* 0x000fe400078e0013 */
[----:B------:R-:W-:-:S04]  /*2f20*/  IMAD.MOV.U32 R3, RZ, RZ, 0x0 ;  /* 0x00000000ff037424 */ /* 0x000fc800078e00ff */
[----:B------:R-:W-:Y:S05]  /*2f30*/  RET.REL.NODEC R2 `(_Z22fft_rows_kernel_sharedP6float2i) ;  /* 0xffffffd002307950 */ /* 0x000fea0003c3ffff */
.L_x_54:
        /* <DEDUP_REMOVED lines=12> */
.L_x_86:


//--------------------- .text._Z19fft_rows_kernel_allP6float2i --------------------------
	.section	.text._Z19fft_rows_kernel_allP6float2i,"ax",@progbits
	.align	128
        .global         _Z19fft_rows_kernel_allP6float2i
        .type           _Z19fft_rows_kernel_allP6float2i,@function
        .size           _Z19fft_rows_kernel_allP6float2i,(.L_x_87 - _Z19fft_rows_kernel_allP6float2i)
        .other          _Z19fft_rows_kernel_allP6float2i,@"STO_CUDA_ENTRY STV_DEFAULT"
_Z19fft_rows_kernel_allP6float2i:
.text._Z19fft_rows_kernel_allP6float2i:
[----:B------:R-:W0:Y:S08]  /*0000*/  LDC R1, c[0x0][0x37c] ;  /* 0x0000df00ff017b82 */ /* 0x000e300000000800 */
[----:B------:R-:W1:Y:S01]  /*0010*/  LDC R6, c[0x0][0x388] ;  /* 0x0000e200ff067b82 */ /* 0x000e620000000800 */
[----:B------:R-:W-:Y:S02]  /*0020*/  IMAD.MOV.U32 R5, RZ, RZ, 0x3dc6b27f ;  /* 0x3dc6b27fff057424 */ /* 0x000fe400078e00ff */
[----:B0-----:R-:W-:Y:S01]  /*0030*/  VIADD R1, R1, 0xffffffe0 ;  /* 0xffffffe001017836 */ /* 0x001fe20000000000 */
[----:B-1----:R-:W-:-:S02]  /*0040*/  ISETP.GE.AND P0, PT, R6, 0x1, PT ;  /* 0x000000010600780c */ /* 0x002fc40003f06270 */
[----:B------:R-:W-:-:S11]  /*0050*/  I2FP.F32.S32 R0, R6 ;  /* 0x0000000600007245 */ /* 0x000fd60000201400 */
[----:B------:R-:W-:-:S04]  /*0060*/  @!P0 FMUL R0, R0, 8388608 ;  /* 0x4b00000000008820 */ /* 0x000fc80000400000 */
[----:B------:R-:W-:-:S05]  /*0070*/  VIADD R2, R0, 0xc0cafb0d ;  /* 0xc0cafb0d00027836 */ /* 0x000fca0000000000 */
        /* <DEDUP_REMOVED lines=24> */
[----:B------:R-:W0:Y:S02]  /*0200*/  F2I.TRUNC.NTZ R2, R2 ;  /* 0x0000000200027305 */ /* 0x000e24000020f100 */
[----:B0-----:R-:W-:-:S13]  /*0210*/  ISETP.GE.AND P0, PT, R2, 0x1, PT ;  /* 0x000000010200780c */ /* 0x001fda0003f06270 */
[----:B------:R-:W-:Y:S05]  /*0220*/  @!P0 EXIT ;  /* 0x000000000000894d */ /* 0x000fea0003800000 */
[----:B------:R-:W0:Y:S01]  /*0230*/  S2UR UR7, SR_CTAID.X ;  /* 0x00000000000779c3 */ /* 0x000e220000002500 */
[----:B------:R-:W-:Y:S01]  /*0240*/  LEA.HI R3, R6, R6, RZ, 0x1 ;  /* 0x0000000606037211 */ /* 0x000fe200078f08ff */
[----:B------:R-:W1:Y:S03]  /*0250*/  LDCU UR8, c[0x0][0x360] ;  /* 0x00006c00ff0877ac */ /* 0x000e660008000800 */
[----:B------:R-:W-:Y:S01]  /*0260*/  SHF.R.S32.HI R3, RZ, 0x1, R3 ;  /* 0x00000001ff037819 */ /* 0x000fe20000011403 */
[----:B------:R-:W2:Y:S01]  /*0270*/  LDCU.64 UR10, c[0x0][0x358] ;  /* 0x00006b00ff0a77ac */ /* 0x000ea20008000a00 */
[----:B------:R-:W-:-:S05]  /*0280*/  UMOV UR6, 0x1 ;  /* 0x0000000100067882 */ /* 0x000fca0000000000 */
.L_x_66:
[----:B------:R-:W3:Y:S01]  /*0290*/  S2R R4, SR_TID.X ;  /* 0x0000000000047919 */ /* 0x000ee20000002100 */
[----:B------:R-:W-:Y:S01]  /*02a0*/  BSSY.RECONVERGENT B0, `(.L_x_55) ;  /* 0x0000102000007945 */ /* 0x000fe20003800200 */
[----:B---3--:R-:W-:-:S13]  /*02b0*/  ISETP.GE.AND P0, PT, R4, R3, PT ;  /* 0x000000030400720c */ /* 0x008fda0003f06270 */
[----:B----4-:R-:W-:Y:S05]  /*02c0*/  @P0 BRA `(.L_x_56) ;  /* 0x0000000c00fc0947 */ /* 0x010fea0003800000 */
[----:B------:R-:W-:-:S05]  /*02d0*/  IMAD.MOV.U32 R0, RZ, RZ, 0x1 ;  /* 0x00000001ff007424 */ /* 0x000fca00078e00ff */
[----:B------:R-:W-:-:S04]  /*02e0*/  SHF.L.U32 R0, R0, UR6, RZ ;  /* 0x0000000600007c19 */ /* 0x000fc800080006ff */
[----:B------:R-:W-:Y:S02]  /*02f0*/  I2FP.F32.S32 R20, R0 ;  /* 0x0000000000147245 */ /* 0x000fe40000201400 */
[----:B------:R-:W-:-:S04]  /*0300*/  SHF.R.S32.HI R5, RZ, 0x1, R0 ;  /* 0x00000001ff057819 */ /* 0x000fc80000011400 */
[----:B------:R-:W3:Y:S03]  /*0310*/  F2F.F64.F32 R20, R20 ;  /* 0x0000001400147310 */ /* 0x000ee60000201800 */
.L_x_65:
[-C--:B------:R-:W-:Y:S01]  /*0320*/  IABS R11, R5.reuse ;  /* 0x00000005000b7213 */ /* 0x080fe20000000000 */
[----:B------:R-:W-:Y:S01]  /*0330*/  UMOV UR4, 0x54442d18 ;  /* 0x54442d1800047882 */ /* 0x000fe20000000000 */
[----:B------:R-:W-:Y:S01]  /*0340*/  IABS R10, R5 ;  /* 0x00000005000a7213 */ /* 0x000fe20000000000 */
[----:B------:R-:W-:Y:S01]  /*0350*/  UMOV UR5, 0x401921fb ;  /* 0x401921fb00057882 */ /* 0x000fe20000000000 */
[----:B----4-:R-:W4:Y:S01]  /*0360*/  I2F.RP R0, R11 ;  /* 0x0000000b00007306 */ /* 0x010f220000209400 */
[----:B------:R-:W-:Y:S01]  /*0370*/  ISETP.GE.AND P2, PT, R4, RZ, PT ;  /* 0x000000ff0400720c */ /* 0x000fe20003f46270 */
[----:B------:R-:W-:Y:S06]  /*0380*/  BSSY.RECONVERGENT B1, `(.L_x_57) ;  /* 0x0000028000017945 */ /* 0x000fec0003800200 */
[----:B----4-:R-:W4:Y:S02]  /*0390*/  MUFU.RCP R0, R0 ;  /* 0x0000000000007308 */ /* 0x010f240000001000 */
[----:B----4-:R-:W-:Y:S01]  /*03a0*/  VIADD R6, R0, 0xffffffe ;  /* 0x0ffffffe00067836 */ /* 0x010fe20000000000 */
[----:B------:R-:W-:-:S05]  /*03b0*/  IABS R0, R4 ;  /* 0x0000000400007213 */ /* 0x000fca0000000000 */
[----:B------:R4:W5:Y:S02]  /*03c0*/  F2I.FTZ.U32.TRUNC.NTZ R7, R6 ;  /* 0x0000000600077305 */ /* 0x000964000021f000 */
[----:B----4-:R-:W-:Y:S02]  /*03d0*/  IMAD.MOV.U32 R6, RZ, RZ, RZ ;  /* 0x000000ffff067224 */ /* 0x010fe400078e00ff */
[----:B-----5:R-:W-:-:S04]  /*03e0*/  IMAD.MOV R8, RZ, RZ, -R7 ;  /* 0x000000ffff087224 */ /* 0x020fc800078e0a07 */
[----:B------:R-:W-:Y:S02]  /*03f0*/  IMAD R9, R8, R11, RZ ;  /* 0x0000000b08097224 */ /* 0x000fe400078e02ff */
[----:B------:R-:W-:Y:S02]  /*0400*/  IMAD.MOV R8, RZ, RZ, -R10 ;  /* 0x000000ffff087224 */ /* 0x000fe400078e0a0a */
[----:B------:R-:W-:Y:S02]  /*0410*/  IMAD.HI.U32 R7, R7, R9, R6 ;  /* 0x0000000907077227 */ /* 0x000fe400078e0006 */
[----:B---3--:R-:W3:Y:S04]  /*0420*/  MUFU.RCP64H R9, R21 ;  /* 0x0000001500097308 */ /* 0x008ee80000001800 */
[----:B------:R-:W-:-:S04]  /*0430*/  IMAD.HI.U32 R7, R7, R0, RZ ;  /* 0x0000000007077227 */ /* 0x000fc800078e00ff */
[----:B------:R-:W-:Y:S02]  /*0440*/  IMAD R6, R7, R8, R0 ;  /* 0x0000000807067224 */ /* 0x000fe400078e0200 */
[----:B------:R-:W-:-:S03]  /*0450*/  IMAD.MOV.U32 R8, RZ, RZ, 0x1 ;  /* 0x00000001ff087424 */ /* 0x000fc600078e00ff */
[----:B------:R-:W-:-:S13]  /*0460*/  ISETP.GT.U32.AND P0, PT, R11, R6, PT ;  /* 0x000000060b00720c */ /* 0x000fda0003f04070 */
[----:B------:R-:W-:Y:S01]  /*0470*/  @!P0 IMAD.IADD R6, R6, 0x1, -R11 ;  /* 0x0000000106068824 */ /* 0x000fe200078e0a0b */
[----:B------:R-:W-:-:S04]  /*0480*/  ISETP.NE.AND P0, PT, R5, RZ, PT ;  /* 0x000000ff0500720c */ /* 0x000fc80003f05270 */
[----:B------:R-:W-:-:S13]  /*0490*/  ISETP.GT.U32.AND P1, PT, R11, R6, PT ;  /* 0x000000060b00720c */ /* 0x000fda0003f24070 */
[----:B------:R-:W-:Y:S01]  /*04a0*/  @!P1 IMAD.IADD R6, R6, 0x1, -R11 ;  /* 0x0000000106069824 */ /* 0x000fe200078e0a0b */
[----:B---3--:R-:W-:-:S03]  /*04b0*/  DFMA R10, -R20, R8, 1 ;  /* 0x3ff00000140a742b */ /* 0x008fc60000000108 */
[----:B------:R-:W-:Y:S01]  /*04c0*/  @!P2 IMAD.MOV R6, RZ, RZ, -R6 ;  /* 0x000000ffff06a224 */ /* 0x000fe200078e0a06 */
[----:B------:R-:W-:-:S04]  /*04d0*/  @!P0 LOP3.LUT R6, RZ, R5, RZ, 0x33, !PT ;  /* 0x00000005ff068212 */ /* 0x000fc800078e33ff */
[----:B------:R-:W-:Y:S01]  /*04e0*/  DFMA R10, R10, R10, R10 ;  /* 0x0000000a0a0a722b */ /* 0x000fe2000000000a */
[----:B------:R-:W-:-:S07]  /*04f0*/  I2FP.F32.U32 R0, R6 ;  /* 0x0000000600007245 */ /* 0x000fce0000201000 */
[----:B------:R-:W-:Y:S02]  /*0500*/  DFMA R8, R8, R10, R8 ;  /* 0x0000000a0808722b */ /* 0x000fe40000000008 */
[----:B------:R-:W3:Y:S06]  /*0510*/  F2F.F64.F32 R10, R0 ;  /* 0x00000000000a7310 */ /* 0x000eec0000201800 */
[----:B------:R-:W-:-:S08]  /*0520*/  DFMA R12, -R20, R8, 1 ;  /* 0x3ff00000140c742b */ /* 0x000fd00000000108 */
[----:B------:R-:W-:Y:S02]  /*0530*/  DFMA R8, R8, R12, R8 ;  /* 0x0000000c0808722b */ /* 0x000fe40000000008 */
[----:B---3--:R-:W-:-:S08]  /*0540*/  DMUL R10, R10, -UR4 ;  /* 0x800000040a0a7c28 */ /* 0x008fd00008000000 */
        /* <DEDUP_REMOVED lines=8> */
[----:B012---:R-:W-:Y:S05]  /*05d0*/  CALL.REL.NOINC `($__internal_4_$__cuda_sm20_div_rn_f64_full) ;  /* 0x0000000c00507944 */ /* 0x007fea0003c00000 */
[----:B------:R-:W-:Y:S02]  /*05e0*/  IMAD.MOV.U32 R8, RZ, RZ, R14 ;  /* 0x000000ffff087224 */ /* 0x000fe400078e000e */
[----:B------:R-:W-:-:S07]  /*05f0*/  IMAD.MOV.U32 R9, RZ, RZ, R15 ;  /* 0x000000ffff097224 */ /* 0x000fce00078e000f */
.L_x_58:
[----:B012---:R-:W-:Y:S05]  /*0600*/  BSYNC.RECONVERGENT B1 ;  /* 0x0000000000017941 */ /* 0x007fea0003800200 */
.L_x_57:
        /* <DEDUP_REMOVED lines=16> */
[----:B------:R-:W-:Y:S01]  /*0710*/  IMAD.SHL.U32 R7, R16, 0x100, RZ ;  /* 0x0000010010077824 */ /* 0x000fe200078e00ff */
[----:B------:R-:W0:Y:S01]  /*0720*/  LDCU.64 UR12, c[0x4][URZ] ;  /* 0x01000000ff0c77ac */ /* 0x000e220008000a00 */
[----:B------:R-:W-:Y:S02]  /*0730*/  IMAD.MOV.U32 R12, RZ, RZ, RZ ;  /* 0x000000ffff0c7224 */ /* 0x000fe400078e00ff */
[----:B------:R-:W-:Y:S01]  /*0740*/  IMAD.MOV.U32 R0, RZ, RZ, R1 ;  /* 0x000000ffff007224 */ /* 0x000fe200078e0001 */
[----:B------:R-:W-:Y:S01]  /*0750*/  LOP3.LUT R13, R7, 0x80000000, RZ, 0xfc, !PT ;  /* 0x80000000070d7812 */ /* 0x000fe200078efcff */
[----:B------:R-:W-:Y:S01]  /*0760*/  UMOV UR5, URZ ;  /* 0x000000ff00057c82 */ /* 0x000fe20008000000 */
[----:B------:R-:W-:-:S05]  /*0770*/  UMOV UR4, URZ ;  /* 0x000000ff00047c82 */ /* 0x000fca0008000000 */
.L_x_61:
[----:B0-----:R-:W-:Y:S02]  /*0780*/  IMAD.U32 R14, RZ, RZ, UR12 ;  /* 0x0000000cff0e7e24 */ /* 0x001fe4000f8e00ff */
[----:B------:R-:W-:-:S05]  /*0790*/  IMAD.U32 R15, RZ, RZ, UR13 ;  /* 0x0000000dff0f7e24 */ /* 0x000fca000f8e00ff */
        /* <DEDUP_REMOVED lines=34> */
[----:B------:R-:W0:Y:S01]  /*09c0*/  I2F.F64.S64 R14, R14 ;  /* 0x0000000e000e7312 */ /* 0x000e220000301c00 */
[----:B------:R-:W-:Y:S02]  /*09d0*/  LEA.HI R0, R8, R7, RZ, 0x1 ;  /* 0x0000000708007211 */ /* 0x000fe400078f08ff */
[----:B------:R-:W-:-:S03]  /*09e0*/  ISETP.GE.AND P1, PT, R9, RZ, PT ;  /* 0x000000ff0900720c */ /* 0x000fc60003f26270 */
[----:B------:R-:W-:-:S04]  /*09f0*/  IMAD.MOV R7, RZ, RZ, -R0 ;  /* 0x000000ffff077224 */ /* 0x000fc800078e0a00 */
[----:B------:R-:W-:Y:S01]  /*0a00*/  @!P0 IMAD.MOV.U32 R0, RZ, RZ, R7 ;  /* 0x000000ffff008224 */ /* 0x000fe200078e0007 */
[----:B0-----:R-:W-:-:S10]  /*0a10*/  DMUL R12, R14, UR4 ;  /* 0x000000040e0c7c28 */ /* 0x001fd40008000000 */
[----:B------:R-:W0:Y:S02]  /*0a20*/  F2F.F32.F64 R12, R12 ;  /* 0x0000000c000c7310 */ /* 0x000e240000301000 */
[----:B0-----:R-:W-:-:S07]  /*0a30*/  FSEL R7, -R12, R12, !P1 ;  /* 0x0000000c0c077208 */ /* 0x001fce0004800100 */
.L_x_60:
[----:B------:R-:W-:Y:S05]  /*0a40*/  BSYNC.RECONVERGENT B1 ;  /* 0x0000000000017941 */ /* 0x000fea0003800200 */
.L_x_59:
[----:B------:R-:W-:Y:S02]  /*0a50*/  IMAD.MOV.U32 R14, RZ, RZ, 0x37cbac00 ;  /* 0x37cbac00ff0e7424 */ /* 0x000fe400078e00ff */
[----:B------:R-:W-:Y:S01]  /*0a60*/  FMUL R9, R7, R7 ;  /* 0x0000000707097220 */ /* 0x000fe20000400000 */
[C---:B------:R-:W-:Y:S01]  /*0a70*/  LOP3.LUT R12, R0.reuse, 0x1, RZ, 0xc0, !PT ;  /* 0x00000001000c7812 */ /* 0x040fe200078ec0ff */
[----:B------:R-:W-:Y:S01]  /*0a80*/  VIADD R0, R0, 0x1 ;  /* 0x0000000100007836 */ /* 0x000fe20000000000 */
[----:B------:R-:W-:Y:S01]  /*0a90*/  BSSY.RECONVERGENT B1, `(.L_x_62) ;  /* 0x0000044000017945 */ /* 0x000fe20003800200 */
[----:B------:R-:W-:Y:S01]  /*0aa0*/  FFMA R8, R9, R14, -0.0013887860113754868507 ;  /* 0xbab607ed09087423 */ /* 0x000fe2000000000e */
[----:B------:R-:W-:Y:S01]  /*0ab0*/  ISETP.NE.U32.AND P0, PT, R12, 0x1, PT ;  /* 0x000000010c00780c */ /* 0x000fe20003f05070 */
[----:B------:R-:W-:Y:S01]  /*0ac0*/  IMAD.MOV.U32 R13, RZ, RZ, 0x3c0885e4 ;  /* 0x3c0885e4ff0d7424 */ /* 0x000fe200078e00ff */
[----:B------:R-:W-:Y:S01]  /*0ad0*/  LOP3.LUT P1, RZ, R0, 0x2, RZ, 0xc0, !PT ;  /* 0x0000000200ff7812 */ /* 0x000fe2000782c0ff */
[----:B------:R-:W-:Y:S01]  /*0ae0*/  IMAD.MOV.U32 R12, RZ, RZ, 0x3e2aaaa8 ;  /* 0x3e2aaaa8ff0c7424 */ /* 0x000fe200078e00ff */
[----:B------:R-:W-:-:S02]  /*0af0*/  FSEL R8, R8, -0.00019574658654164522886, P0 ;  /* 0xb94d415308087808 */ /* 0x000fc40000000000 */
[----:B------:R-:W-:Y:S02]  /*0b00*/  FSEL R18, R13, 0.041666727513074874878, !P0 ;  /* 0x3d2aaabb0d127808 */ /* 0x000fe40004000000 */
[----:B------:R-:W-:Y:S02]  /*0b10*/  FSEL R0, R7, 1, !P0 ;  /* 0x3f80000007007808 */ /* 0x000fe40004000000 */
[----:B------:R-:W-:Y:S01]  /*0b20*/  FSEL R7, -R12, -0.4999999701976776123, !P0 ;  /* 0xbeffffff0c077808 */ /* 0x000fe20004000100 */
[C---:B------:R-:W-:Y:S01]  /*0b30*/  FFMA R8, R9.reuse, R8, R18 ;  /* 0x0000000809087223 */ /* 0x040fe20000000012 */
        /* <DEDUP_REMOVED lines=12> */
[----:B------:R-:W-:Y:S01]  /*0c00*/  UMOV UR4, URZ ;  /* 0x000000ff00047c82 */ /* 0x000fe20008000000 */
[----:B------:R-:W-:Y:S02]  /*0c10*/  IMAD.MOV.U32 R0, RZ, RZ, RZ ;  /* 0x000000ffff007224 */ /* 0x000fe400078e00ff */
[----:B------:R-:W-:Y:S01]  /*0c20*/  IMAD.MOV.U32 R7, RZ, RZ, RZ ;  /* 0x000000ffff077224 */ /* 0x000fe200078e00ff */
[----:B------:R-:W-:-:S07]  /*0c30*/  LOP3.LUT R23, R10, 0x80000000, RZ, 0xfc, !PT ;  /* 0x800000000a177812 */ /* 0x000fce00078efcff */
.L_x_64:
        /* <DEDUP_REMOVED lines=10> */
[----:B-1----:R-:W-:Y:S01]  /*0ce0*/  SHF.R.U32.HI R10, RZ, 0x17, R16 ;  /* 0x00000017ff0a7819 */ /* 0x002fe20000011610 */
[----:B------:R0:W-:Y:S03]  /*0cf0*/  STL [R1+0x18], R0 ;  /* 0x0000180001007387 */ /* 0x0001e60000100800 */
[C---:B------:R-:W-:Y:S02]  /*0d00*/  LOP3.LUT R7, R10.reuse, 0xe0, RZ, 0xc0, !PT ;  /* 0x000000e00a077812 */ /* 0x040fe400078ec0ff */
[----:B------:R-:W-:Y:S02]  /*0d10*/  LOP3.LUT P0, RZ, R10, 0x1f, RZ, 0xc0, !PT ;  /* 0x0000001f0aff7812 */ /* 0x000fe4000780c0ff */
[----:B------:R-:W-:-:S04]  /*0d20*/  IADD3 R7, PT, PT, R7, -0x80, RZ ;  /* 0xffffff8007077810 */ /* 0x000fc80007ffe0ff */
[----:B------:R-:W-:-:S05]  /*0d30*/  SHF.R.U32.HI R8, RZ, 0x5, R7 ;  /* 0x00000005ff087819 */ /* 0x000fca0000011607 */
[----:B------:R-:W-:-:S05]  /*0d40*/  IMAD R17, R8, -0x4, R1 ;  /* 0xfffffffc08117824 */ /* 0x000fca00078e0201 */
        /* <DEDUP_REMOVED lines=8> */
[----:B---3--:R-:W-:Y:S02]  /*0dd0*/  @P0 SHF.L.W.U32.HI R8, R9, R10, R8 ;  /* 0x0000000a09080219 */ /* 0x008fe40000010e08 */
[--C-:B0-----:R-:W-:Y:S02]  /*0de0*/  SHF.R.U32.HI R0, RZ, 0x1e, R7.reuse ;  /* 0x0000001eff007819 */ /* 0x101fe40000011607 */
[C---:B------:R-:W-:Y:S01]  /*0df0*/  SHF.L.W.U32.HI R11, R8.reuse, 0x2, R7 ;  /* 0x00000002080b7819 */ /* 0x040fe20000010e07 */
[----:B------:R-:W-:-:S03]  /*0e00*/  IMAD.SHL.U32 R8, R8, 0x4, RZ ;  /* 0x0000000408087824 */ /* 0x000fc600078e00ff */
[----:B------:R-:W-:Y:S02]  /*0e10*/  SHF.R.S32.HI R9, RZ, 0x1f, R11 ;  /* 0x0000001fff097819 */ /* 0x000fe4000001140b */
[----:B------:R-:W-:Y:S02]  /*0e20*/  LOP3.LUT R16, R11, R16, RZ, 0x3c, !PT ;  /* 0x000000100b107212 */ /* 0x000fe400078e3cff */
[C---:B------:R-:W-:Y:S02]  /*0e30*/  LOP3.LUT R8, R9.reuse, R8, RZ, 0x3c, !PT ;  /* 0x0000000809087212 */ /* 0x040fe400078e3cff */
[----:B------:R-:W-:Y:S02]  /*0e40*/  LOP3.LUT R9, R9, R11, RZ, 0x3c, !PT ;  /* 0x0000000b09097212 */ /* 0x000fe400078e3cff */
[----:B------:R-:W-:Y:S02]  /*0e50*/  LEA.HI R11, R11, R0, RZ, 0x1 ;  /* 0x000000000b0b7211 */ /* 0x000fe400078f08ff */
[----:B------:R-:W-:-:S02]  /*0e60*/  ISETP.GE.AND P0, PT, R16, RZ, PT ;  /* 0x000000ff1000720c */ /* 0x000fc40003f06270 */
[----:B------:R-:W0:Y:S01]  /*0e70*/  I2F.F64.S64 R8, R8 ;  /* 0x0000000800087312 */ /* 0x000e220000301c00 */
[----:B------:R-:W-:-:S04]  /*0e80*/  IMAD.MOV R0, RZ, RZ, -R11 ;  /* 0x000000ffff007224 */ /* 0x000fc800078e0a0b */
[----:B------:R-:W-:Y:S01]  /*0e90*/  @!P1 IMAD.MOV.U32 R11, RZ, RZ, R0 ;  /* 0x000000ffff0b9224 */ /* 0x000fe200078e0000 */
[----:B0-----:R-:W-:-:S10]  /*0ea0*/  DMUL R18, R8, UR4 ;  /* 0x0000000408127c28 */ /* 0x001fd40008000000 */
[----:B------:R-:W0:Y:S02]  /*0eb0*/  F2F.F32.F64 R18, R18 ;  /* 0x0000001200127310 */ /* 0x000e240000301000 */
[----:B0-----:R-:W-:-:S07]  /*0ec0*/  FSEL R10, -R18, R18, !P0 ;  /* 0x00000012120a7208 */ /* 0x001fce0004000100 */
.L_x_63:
[----:B------:R-:W-:Y:S05]  /*0ed0*/  BSYNC.RECONVERGENT B1 ;  /* 0x0000000000017941 */ /* 0x000fea0003800200 */
.L_x_62:
[-C--:B------:R-:W-:Y:S02]  /*0ee0*/  IABS R0, R5.reuse ;  /* 0x0000000500007213 */ /* 0x080fe40000000000 */
[----:B------:R-:W-:Y:S02]  /*0ef0*/  IABS R16, R4 ;  /* 0x0000000400107213 */ /* 0x000fe40000000000 */
[----:B------:R-:W0:Y:S01]  /*0f00*/  I2F.RP R7, R0 ;  /* 0x0000000000077306 */ /* 0x000e220000209400 */
[----:B------:R-:W-:-:S07]  /*0f10*/  IABS R18, R5 ;  /* 0x0000000500127213 */ /* 0x000fce0000000000 */
[----:B0-----:R-:W0:Y:S02]  /*0f20*/  MUFU.RCP R7, R7 ;  /* 0x0000000700077308 */ /* 0x001e240000001000 */
[----:B0-----:R-:W-:Y:S02]  /*0f30*/  VIADD R8, R7, 0xffffffe ;  /* 0x0ffffffe07087836 */ /* 0x001fe40000000000 */
[----:B------:R-:W-:-:S04]  /*0f40*/  IMAD.MOV R7, RZ, RZ, -R18 ;  /* 0x000000ffff077224 */ /* 0x000fc800078e0a12 */
[----:B------:R0:W1:Y:S02]  /*0f50*/  F2I.FTZ.U32.TRUNC.NTZ R9, R8 ;  /* 0x0000000800097305 */ /* 0x000064000021f000 */
[----:B0-----:R-:W-:Y:S02]  /*0f60*/  IMAD.MOV.U32 R8, RZ, RZ, RZ ;  /* 0x000000ffff087224 */ /* 0x001fe400078e00ff */
[----:B-1----:R-:W-:-:S04]  /*0f70*/  IMAD.MOV R17, RZ, RZ, -R9 ;  /* 0x000000ffff117224 */ /* 0x002fc800078e0a09 */
[----:B------:R-:W-:-:S04]  /*0f80*/  IMAD R17, R17, R0, RZ ;  /* 0x0000000011117224 */ /* 0x000fc800078e02ff */
[----:B------:R-:W-:-:S06]  /*0f90*/  IMAD.HI.U32 R17, R9, R17, R8 ;  /* 0x0000001109117227 */ /* 0x000fcc00078e0008 */
[----:B------:R-:W-:-:S04]  /*0fa0*/  IMAD.HI.U32 R17, R17, R16, RZ ;  /* 0x0000001011117227 */ /* 0x000fc800078e00ff */
[----:B------:R-:W-:-:S05]  /*0fb0*/  IMAD R7, R17, R7, R16 ;  /* 0x0000000711077224 */ /* 0x000fca00078e0210 */
[----:B------:R-:W-:-:S13]  /*0fc0*/  ISETP.GT.U32.AND P2, PT, R0, R7, PT ;  /* 0x000000070000720c */ /* 0x000fda0003f44070 */
[----:B------:R-:W-:Y:S02]  /*0fd0*/  @!P2 IMAD.IADD R7, R7, 0x1, -R0 ;  /* 0x000000010707a824 */ /* 0x000fe400078e0a00 */
[----:B------:R-:W-:Y:S01]  /*0fe0*/  @!P2 VIADD R17, R17, 0x1 ;  /* 0x000000011111a836 */ /* 0x000fe20000000000 */
[----:B------:R-:W-:Y:S02]  /*0ff0*/  ISETP.NE.AND P2, PT, R5, RZ, PT ;  /* 0x000000ff0500720c */ /* 0x000fe40003f45270 */
[----:B------:R-:W-:Y:S02]  /*1000*/  ISETP.GE.U32.AND P0, PT, R7, R0, PT ;  /* 0x000000000700720c */ /* 0x000fe40003f06070 */
[----:B------:R-:W-:Y:S01]  /*1010*/  LOP3.LUT R0, R4, R5, RZ, 0x3c, !PT ;  /* 0x0000000504007212 */ /* 0x000fe200078e3cff */
[----:B------:R-:W0:Y:S03]  /*1020*/  LDC R7, c[0x0][0x388] ;  /* 0x0000e200ff077b82 */ /* 0x000e260000000800 */
[----:B------:R-:W-:-:S07]  /*1030*/  ISETP.GE.AND P1, PT, R0, RZ, PT ;  /* 0x000000ff0000720c */ /* 0x000fce0003f26270 */
[----:B------:R-:W-:-:S04]  /*1040*/  @P0 VIADD R17, R17, 0x1 ;  /* 0x0000000111110836 */ /* 0x000fc80000000000 */
[----:B------:R-:W-:Y:S02]  /*1050*/  IMAD.MOV.U32 R0, RZ, RZ, R17 ;  /* 0x000000ffff007224 */ /* 0x000fe400078e0011 */
[----:B------:R-:W1:Y:S02]  /*1060*/  LDC.64 R16, c[0x0][0x380] ;  /* 0x0000e000ff107b82 */ /* 0x000e640000000a00 */
[----:B------:R-:W-:Y:S01]  /*1070*/  @!P1 IMAD.MOV R0, RZ, RZ, -R0 ;  /* 0x000000ffff009224 */ /* 0x000fe200078e0a00 */
[----:B------:R-:W-:-:S04]  /*1080*/  @!P2 LOP3.LUT R0, RZ, R5, RZ, 0x33, !PT ;  /* 0x00000005ff00a212 */ /* 0x000fc800078e33ff */
[----:B------:R-:W-:-:S05]  /*1090*/  SHF.L.U32 R0, R0, UR6, RZ ;  /* 0x0000000600007c19 */ /* 0x000fca00080006ff */
[----:B0-----:R-:W-:-:S04]  /*10a0*/  IMAD R7, R7, UR7, R0 ;  /* 0x0000000707077c24 */ /* 0x001fc8000f8e0200 */
[----:B------:R-:W-:-:S04]  /*10b0*/  IMAD.IADD R0, R6, 0x1, R7 ;  /* 0x0000000106007824 */ /* 0x000fc800078e0207 */
[----:B------:R-:W-:-:S04]  /*10c0*/  IMAD.IADD R9, R5, 0x1, R0 ;  /* 0x0000000105097824 */ /* 0x000fc800078e0200 */
[----:B-1----:R-:W-:-:S05]  /*10d0*/  IMAD.WIDE R8, R9, 0x8, R16 ;  /* 0x0000000809087825 */ /* 0x002fca00078e0210 */
[----:B------:R-:W2:Y:S01]  /*10e0*/  LDG.E.64 R6, desc[UR10][R8.64] ;  /* 0x0000000a08067981 */ /* 0x000ea2000c1e1b00 */
[----:B------:R-:W-:-:S05]  /*10f0*/  IMAD.WIDE R16, R0, 0x8, R16 ;  /* 0x0000000800107825 */ /* 0x000fca00078e0210 */
[----:B------:R-:W3:Y:S01]  /*1100*/  LDG.E.64 R18, desc[UR10][R16.64] ;  /* 0x0000000a10127981 */ /* 0x000ee2000c1e1b00 */
[----:B------:R-:W-:Y:S01]  /*1110*/  FMUL R23, R10, R10 ;  /* 0x0000000a0a177220 */ /* 0x000fe20000400000 */
[C---:B------:R-:W-:Y:S01]  /*1120*/  LOP3.LUT R0, R11.reuse, 0x1, RZ, 0xc0, !PT ;  /* 0x000000010b007812 */ /* 0x040fe200078ec0ff */
[----:B------:R-:W-:Y:S01]  /*1130*/  VIADD R4, R4, UR8 ;  /* 0x0000000804047c36 */ /* 0x000fe20008000000 */
[----:B------:R-:W-:Y:S01]  /*1140*/  LOP3.LUT P1, RZ, R11, 0x2, RZ, 0xc0, !PT ;  /* 0x000000020bff7812 */ /* 0x000fe2000782c0ff */
[----:B------:R-:W-:Y:S01]  /*1150*/  FFMA R14, R23, R14, -0.0013887860113754868507 ;  /* 0xbab607ed170e7423 */ /* 0x000fe2000000000e */
[----:B------:R-:W-:-:S04]  /*1160*/  ISETP.NE.U32.AND P0, PT, R0, 0x1, PT ;  /* 0x000000010000780c */ /* 0x000fc80003f05070 */
[----:B------:R-:W-:Y:S02]  /*1170*/  FSEL R0, R13, 0.041666727513074874878, P0 ;  /* 0x3d2aaabb0d007808 */ /* 0x000fe40000000000 */
[----:B------:R-:W-:Y:S02]  /*1180*/  FSEL R14, R14, -0.00019574658654164522886, !P0 ;  /* 0xb94d41530e0e7808 */ /* 0x000fe40004000000 */
[----:B------:R-:W-:Y:S02]  /*1190*/  FSEL R11, -R12, -0.4999999701976776123, P0 ;  /* 0xbeffffff0c0b7808 */ /* 0x000fe40000000100 */
[----:B------:R-:W-:Y:S01]  /*11a0*/  FSEL R10, R10, 1, P0 ;  /* 0x3f8000000a0a7808 */ /* 0x000fe20000000000 */
[----:B------:R-:W-:Y:S01]  /*11b0*/  FFMA R0, R23, R14, R0 ;  /* 0x0000000e17007223 */ /* 0x000fe20000000000 */
[----:B------:R-:W-:-:S03]  /*11c0*/  ISETP.GE.AND P0, PT, R4, R3, PT ;  /* 0x000000030400720c */ /* 0x000fc60003f06270 */
[C---:B------:R-:W-:Y:S01]  /*11d0*/  FFMA R0, R23.reuse, R0, R11 ;  /* 0x0000000017007223 */ /* 0x040fe2000000000b */
[----:B------:R-:W-:-:S04]  /*11e0*/  FFMA R23, R23, R10, RZ ;  /* 0x0000000a17177223 */ /* 0x000fc800000000ff */
[----:B------:R-:W-:-:S04]  /*11f0*/  FFMA R0, R23, R0, R10 ;  /* 0x0000000017007223 */ /* 0x000fc8000000000a */
[----:B------:R-:W-:-:S04]  /*1200*/  @P1 FADD R0, RZ, -R0 ;  /* 0x80000000ff001221 */ /* 0x000fc80000000000 */
[C---:B--2---:R-:W-:Y:S01]  /*1210*/  FMUL R10, R0.reuse, R7 ;  /* 0x00000007000a7220 */ /* 0x044fe20000400000 */
[----:B------:R-:W-:-:S03]  /*1220*/  FMUL R0, R0, R6 ;  /* 0x0000000600007220 */ /* 0x000fc60000400000 */
[C---:B------:R-:W-:Y:S01]  /*1230*/  FFMA R11, R15.reuse, R6, -R10 ;  /* 0x000000060f0b7223 */ /* 0x040fe2000000080a */
[----:B------:R-:W-:-:S03]  /*1240*/  FFMA R0, R15, R7, R0 ;  /* 0x000000070f007223 */ /* 0x000fc60000000000 */
[C-C-:B---3--:R-:W-:Y:S01]  /*1250*/  FADD R6, R11.reuse, R18.reuse ;  /* 0x000000120b067221 */ /* 0x148fe20000000000 */
[C-C-:B------:R-:W-:Y:S01]  /*1260*/  FADD R7, R0.reuse, R19.reuse ;  /* 0x0000001300077221 */ /* 0x140fe20000000000 */
[----:B------:R-:W-:Y:S01]  /*1270*/  FADD R18, -R11, R18 ;  /* 0x000000120b127221 */ /* 0x000fe20000000100 */
[----:B------:R-:W-:-:S03]  /*1280*/  FADD R19, -R0, R19 ;  /* 0x0000001300137221 */ /* 0x000fc60000000100 */
[----:B------:R4:W-:Y:S04]  /*1290*/  STG.E.64 desc[UR10][R16.64], R6 ;  /* 0x0000000610007986 */ /* 0x0009e8000c101b0a */
[----:B------:R4:W-:Y:S01]  /*12a0*/  STG.E.64 desc[UR10][R8.64], R18 ;  /* 0x0000001208007986 */ /* 0x0009e2000c101b0a */
[----:B------:R-:W-:Y:S05]  /*12b0*/  @!P0 BRA `(.L_x_65) ;  /* 0xfffffff000188947 */ /* 0x000fea000383ffff */
.L_x_56:
[----:B012---:R-:W-:Y:S05]  /*12c0*/  BSYNC.RECONVERGENT B0 ;  /* 0x0000000000007941 */ /* 0x007fea0003800200 */
.L_x_55:
[----:B------:R-:W-:Y:S01]  /*12d0*/  BAR.SYNC.DEFER_BLOCKING 0x0 ;  /* 0x0000000000007b1d */ /* 0x000fe20000010000 */
[----:B------:R-:W-:Y:S01]  /*12e0*/  ISETP.NE.AND P0, PT, R2, UR6, PT ;  /* 0x0000000602007c0c */ /* 0x000fe2000bf05270 */
[----:B------:R-:W-:-:S12]  /*12f0*/  UIADD3 UR6, UPT, UPT, UR6, 0x1, URZ ;  /* 0x0000000106067890 */ /* 0x000fd8000fffe0ff */
[----:B------:R-:W-:Y:S05]  /*1300*/  @P0 BRA `(.L_x_66) ;  /* 0xffffffec00e00947 */ /* 0x000fea000383ffff */
[----:B------:R-:W-:Y:S05]  /*1310*/  EXIT ;  /* 0x000000000000794d */ /* 0x000fea0003800000 */
        .weak           $__internal_4_$__cuda_sm20_div_rn_f64_full
        .type           $__internal_4_$__cuda_sm20_div_rn_f64_full,@function
        .size           $__internal_4_$__cuda_sm20_div_rn_f64_full,(.L_x_87 - $__internal_4_$__cuda_sm20_div_rn_f64_full)
$__internal_4_$__cuda_sm20_div_rn_f64_full:
[C---:B------:R-:W-:Y:S01]  /*1320*/  FSETP.GEU.AND P0, PT, |R21|.reuse, 1.469367938527859385e-39, PT ;  /* 0x001000001500780b */ /* 0x040fe20003f0e200 */
[----:B------:R-:W-:Y:S01]  /*1330*/  IMAD.MOV.U32 R12, RZ, RZ, 0x1 ;  /* 0x00000001ff0c7424 */ /* 0x000fe200078e00ff */
[----:B------:R-:W-:Y:S01]  /*1340*/  LOP3.LUT R8, R21, 0x800fffff, RZ, 0xc0, !PT ;  /* 0x800fffff15087812 */ /* 0x000fe200078ec0ff */
[----:B------:R-:W-:Y:S01]  /*1350*/  IMAD.MOV.U32 R22, RZ, RZ, 0x1ca00000 ;  /* 0x1ca00000ff167424 */ /* 0x000fe200078e00ff */
[C---:B------:R-:W-:Y:S01]  /*1360*/  FSETP.GEU.AND P2, PT, |R11|.reuse, 1.469367938527859385e-39, PT ;  /* 0x001000000b00780b */ /* 0x040fe20003f4e200 */
[----:B------:R-:W-:Y:S01]  /*1370*/  BSSY.RECONVERGENT B2, `(.L_x_67) ;  /* 0x0000052000027945 */ /* 0x000fe20003800200 */
[----:B------:R-:W-:Y:S01]  /*1380*/  LOP3.LUT R9, R8, 0x3ff00000, RZ, 0xfc, !PT ;  /* 0x3ff0000008097812 */ /* 0x000fe200078efcff */
[----:B------:R-:W-:Y:S01]  /*1390*/  IMAD.MOV.U32 R8, RZ, RZ, R20 ;  /* 0x000000ffff087224 */ /* 0x000fe200078e0014 */
[----:B------:R-:W-:Y:S02]  /*13a0*/  LOP3.LUT R7, R11, 0x7ff00000, RZ, 0xc0, !PT ;  /* 0x7ff000000b077812 */ /* 0x000fe400078ec0ff */
[----:B------:R-:W-:-:S03]  /*13b0*/  LOP3.LUT R24, R21, 0x7ff00000, RZ, 0xc0, !PT ;  /* 0x7ff0000015187812 */ /* 0x000fc600078ec0ff */
[----:B------:R-:W-:Y:S01]  /*13c0*/  @!P0 DMUL R8, R20, 8.98846567431157953865e+307 ;  /* 0x7fe0000014088828 */ /* 0x000fe20000000000 */
[----:B------:R-:W-:Y:S01]  /*13d0*/  ISETP.GE.U32.AND P1, PT, R7, R24, PT ;  /* 0x000000180700720c */ /* 0x000fe20003f26070 */
[----:B------:R-:W-:Y:S02]  /*13e0*/  IMAD.MOV.U32 R23, RZ, RZ, R7 ;  /* 0x000000ffff177224 */ /* 0x000fe400078e0007 */
[----:B------:R-:W-:Y:S02]  /*13f0*/  @!P2 LOP3.LUT R16, R21, 0x7ff00000, RZ, 0xc0, !PT ;  /* 0x7ff000001510a812 */ /* 0x000fe400078ec0ff */
[----:B------:R-:W0:Y:S01]  /*1400*/  MUFU.RCP64H R13, R9 ;  /* 0x00000009000d7308 */ /* 0x000e220000001800 */
[----:B------:R-:W-:Y:S02]  /*1410*/  @!P2 MOV R18, RZ ;  /* 0x000000ff0012a202 */ /* 0x000fe40000000f00 */
[----:B------:R-:W-:Y:S02]  /*1420*/  @!P2 ISETP.GE.U32.AND P3, PT, R7, R16, PT ;  /* 0x000000100700a20c */ /* 0x000fe40003f66070 */
[----:B------:R-:W-:-:S02]  /*1430*/  @!P0 LOP3.LUT R24, R9, 0x7ff00000, RZ, 0xc0, !PT ;  /* 0x7ff0000009188812 */ /* 0x000fc400078ec0ff */
[----:B------:R-:W-:-:S03]  /*1440*/  @!P2 SEL R17, R22, 0x63400000, !P3 ;  /* 0x634000001611a807 */ /* 0x000fc60005800000 */
[----:B------:R-:W-:Y:S01]  /*1450*/  VIADD R25, R24, 0xffffffff ;  /* 0xffffffff18197836 */ /* 0x000fe20000000000 */
[----:B------:R-:W-:-:S04]  /*1460*/  @!P2 LOP3.LUT R17, R17, 0x80000000, R11, 0xf8, !PT ;  /* 0x800000001111a812 */ /* 0x000fc800078ef80b */
[----:B------:R-:W-:Y:S01]  /*1470*/  @!P2 LOP3.LUT R19, R17, 0x100000, RZ, 0xfc, !PT ;  /* 0x001000001113a812 */ /* 0x000fe200078efcff */
[----:B0-----:R-:W-:-:S08]  /*1480*/  DFMA R14, R12, -R8, 1 ;  /* 0x3ff000000c0e742b */ /* 0x001fd00000000808 */
        /* <DEDUP_REMOVED lines=12> */
[----:B------:R-:W-:-:S03]  /*1550*/  DFMA R18, R16, -R8, R12 ;  /* 0x800000081012722b */ /* 0x000fc6000000000c */
[----:B------:R-:W-:-:S05]  /*1560*/  ISETP.GT.U32.OR P0, PT, R25, 0x7feffffe, P0 ;  /* 0x7feffffe1900780c */ /* 0x000fca0000704470 */
[----:B------:R-:W-:-:S08]  /*1570*/  DFMA R18, R14, R18, R16 ;  /* 0x000000120e12722b */ /* 0x000fd00000000010 */
[----:B------:R-:W-:Y:S05]  /*1580*/  @P0 BRA `(.L_x_68) ;  /* 0x00000000006c0947 */ /* 0x000fea0003800000 */
[----:B------:R-:W-:-:S04]  /*1590*/  LOP3.LUT R14, R21, 0x7ff00000, RZ, 0xc0, !PT ;  /* 0x7ff00000150e7812 */ /* 0x000fc800078ec0ff */
[CC--:B------:R-:W-:Y:S02]  /*15a0*/  VIADDMNMX R10, R7.reuse, -R14.reuse, 0xb9600000, !PT ;  /* 0xb9600000070a7446 */ /* 0x0c0fe4000780090e */
[----:B------:R-:W-:Y:S02]  /*15b0*/  ISETP.GE.U32.AND P0, PT, R7, R14, PT ;  /* 0x0000000e0700720c */ /* 0x000fe40003f06070 */
[----:B------:R-:W-:Y:S01]  /*15c0*/  VIMNMX R7, PT, PT, R10, 0x46a00000, PT ;  /* 0x46a000000a077848 */ /* 0x000fe20003fe0100 */
[----:B------:R-:W-:Y:S01]  /*15d0*/  IMAD.MOV.U32 R10, RZ, RZ, RZ ;  /* 0x000000ffff0a7224 */ /* 0x000fe200078e00ff */
[----:B------:R-:W-:-:S05]  /*15e0*/  SEL R22, R22, 0x63400000, !P0 ;  /* 0x6340000016167807 */ /* 0x000fca0004000000 */
[----:B------:R-:W-:-:S04]  /*15f0*/  IMAD.IADD R7, R7, 0x1, -R22 ;  /* 0x0000000107077824 */ /* 0x000fc800078e0a16 */
        /* <DEDUP_REMOVED lines=10> */
[----:B------:R-:W-:Y:S01]  /*16a0*/  IMAD.MOV R9, RZ, RZ, -R7 ;  /* 0x000000ffff097224 */ /* 0x000fe200078e0a07 */
[----:B------:R-:W-:Y:S01]  /*16b0*/  DMUL.RP R10, R18, R10 ;  /* 0x0000000a120a7228 */ /* 0x000fe20000008000 */
[----:B------:R-:W-:Y:S01]  /*16c0*/  IMAD.MOV.U32 R8, RZ, RZ, RZ ;  /* 0x000000ffff087224 */ /* 0x000fe200078e00ff */
[----:B------:R-:W-:-:S05]  /*16d0*/  IADD3 R7, PT, PT, -R7, -0x43300000, RZ ;  /* 0xbcd0000007077810 */ /* 0x000fca0007ffe1ff */
[----:B------:R-:W-:-:S03]  /*16e0*/  DFMA R8, R14, -R8, R18 ;  /* 0x800000080e08722b */ /* 0x000fc60000000012 */
[----:B------:R-:W-:-:S07]  /*16f0*/  LOP3.LUT R13, R11, R13, RZ, 0x3c, !PT ;  /* 0x0000000d0b0d7212 */ /* 0x000fce00078e3cff */
[----:B------:R-:W-:-:S04]  /*1700*/  FSETP.NEU.AND P0, PT, |R9|, R7, PT ;  /* 0x000000070900720b */ /* 0x000fc80003f0d200 */
[----:B------:R-:W-:Y:S02]  /*1710*/  FSEL R14, R10, R14, !P0 ;  /* 0x0000000e0a0e7208 */ /* 0x000fe40004000000 */
[----:B------:R-:W-:Y:S01]  /*1720*/  FSEL R15, R13, R15, !P0 ;  /* 0x0000000f0d0f7208 */ /* 0x000fe20004000000 */
[----:B------:R-:W-:Y:S06]  /*1730*/  BRA `(.L_x_69) ;  /* 0x0000000000547947 */ /* 0x000fec0003800000 */
.L_x_68:
        /* <DEDUP_REMOVED lines=11> */
[----:B------:R-:W-:Y:S01]  /*17f0*/  @P0 LOP3.LUT R7, R15, 0x7ff00000, RZ, 0xfc, !PT ;  /* 0x7ff000000f070812 */ /* 0x000fe200078efcff */
[----:B------:R-:W-:Y:S02]  /*1800*/  @!P0 IMAD.MOV.U32 R14, RZ, RZ, RZ ;  /* 0x000000ffff0e8224 */ /* 0x000fe400078e00ff */
[----:B------:R-:W-:Y:S02]  /*1810*/  @P0 IMAD.MOV.U32 R14, RZ, RZ, RZ ;  /* 0x000000ffff0e0224 */ /* 0x000fe400078e00ff */
[----:B------:R-:W-:Y:S01]  /*1820*/  @P0 IMAD.MOV.U32 R15, RZ, RZ, R7 ;  /* 0x000000ffff0f0224 */ /* 0x000fe200078e0007 */
[----:B------:R-:W-:Y:S06]  /*1830*/  BRA `(.L_x_69) ;  /* 0x0000000000147947 */ /* 0x000fec0003800000 */
.L_x_71:
[----:B------:R-:W-:Y:S01]  /*1840*/  LOP3.LUT R15, R21, 0x80000, RZ, 0xfc, !PT ;  /* 0x00080000150f7812 */ /* 0x000fe200078efcff */
[----:B------:R-:W-:Y:S01]  /*1850*/  IMAD.MOV.U32 R14, RZ, RZ, R20 ;  /* 0x000000ffff0e7224 */ /* 0x000fe200078e0014 */
[----:B------:R-:W-:Y:S06]  /*1860*/  BRA `(.L_x_69) ;  /* 0x0000000000087947 */ /* 0x000fec0003800000 */
.L_x_70:
[----:B------:R-:W-:Y:S01]  /*1870*/  LOP3.LUT R15, R11, 0x80000, RZ, 0xfc, !PT ;  /* 0x000800000b0f7812 */ /* 0x000fe200078efcff */
[----:B------:R-:W-:-:S07]  /*1880*/  IMAD.MOV.U32 R14, RZ, RZ, R10 ;  /* 0x000000ffff0e7224 */ /* 0x000fce00078e000a */
.L_x_69:
[----:B------:R-:W-:Y:S05]  /*1890*/  BSYNC.RECONVERGENT B2 ;  /* 0x0000000000027941 */ /* 0x000fea0003800200 */
.L_x_67:
[----:B------:R-:W-:Y:S02]  /*18a0*/  IMAD.MOV.U32 R8, RZ, RZ, R0 ;  /* 0x000000ffff087224 */ /* 0x000fe400078e0000 */
[----:B------:R-:W-:-:S04]  /*18b0*/  IMAD.MOV.U32 R9, RZ, RZ, 0x0 ;  /* 0x00000000ff097424 */ /* 0x000fc800078e00ff */
[----:B------:R-:W-:Y:S05]  /*18c0*/  RET.REL.NODEC R8 `(_Z19fft_rows_kernel_allP6float2i) ;  /* 0xffffffe408cc7950 */ /* 0x000fea0003c3ffff */
.L_x_72:
        /* <DEDUP_REMOVED lines=11> */
.L_x_87:


//--------------------- .text._Z31bit_reversal_reorder_kernel_allP6float2S0_Piii --------------------------
	.section	.text._Z31bit_reversal_reorder_kernel_allP6float2S0_Piii,"ax",@progbits
	.align	128
        .global         _Z31bit_reversal_reorder_kernel_allP6float2S0_Piii
        .type           _Z31bit_reversal_reorder_kernel_allP6float2S0_Piii,@function
        .size           _Z31bit_reversal_reorder_kernel_allP6float2S0_Piii,(.L_x_94 - _Z31bit_reversal_reorder_kernel_allP6float2S0_Piii)
        .other          _Z31bit_reversal_reorder_kernel_allP6float2S0_Piii,@"STO_CUDA_ENTRY STV_DEFAULT"
_Z31bit_reversal_reorder_kernel_allP6float2S0_Piii:
.text._Z31bit_reversal_reorder_kernel_allP6float2S0_Piii:
[----:B------:R-:W-:Y:S01]  /*0000*/  LDC R1, c[0x0][0x37c] ;  /* 0x0000df00ff017b82 */ /* 0x000fe20000000800 */
[----:B------:R-:W0:Y:S07]  /*0010*/  LDCU UR5, c[0x0][0x360] ;  /* 0x00006c00ff0577ac */ /* 0x000e2e0008000800 */
[----:B------:R-:W1:Y:S01]  /*0020*/  LDC R7, c[0x0][0x374] ;  /* 0x0000dd00ff077b82 */ /* 0x000e620000000800 */
[----:B------:R-:W2:Y:S07]  /*0030*/  S2R R8, SR_TID.X ;  /* 0x0000000000087919 */ /* 0x000eae0000002100 */
[----:B------:R-:W3:Y:S08]  /*0040*/  LDC.64 R2, c[0x0][0x398] ;  /* 0x0000e600ff027b82 */ /* 0x000ef00000000a00 */
[----:B------:R-:W0:Y:S01]  /*0050*/  S2UR UR4, SR_CTAID.X ;  /* 0x00000000000479c3 */ /* 0x000e220000002500 */
[----:B-1----:R-:W1:Y:S08]  /*0060*/  I2F.U32.RP R0, R7 ;  /* 0x0000000700007306 */ /* 0x002e700000209000 */
[----:B-1----:R-:W1:Y:S01]  /*0070*/  MUFU.RCP R0, R0 ;  /* 0x0000000000007308 */ /* 0x002e620000001000 */
[----:B0-----:R-:W-:-:S06]  /*0080*/  UIMAD UR4, UR4, UR5, URZ ;  /* 0x00000005040472a4 */ /* 0x001fcc000f8e02ff */
[----:B--2---:R-:W-:-:S04]  /*0090*/  IADD3 R13, PT, PT, R8, UR4, RZ ;  /* 0x00000004080d7c10 */ /* 0x004fc8000fffe0ff */
[----:B---3--:R-:W-:Y:S02]  /*00a0*/  ISETP.GE.AND P1, PT, R13, R2, PT ;  /* 0x000000020d00720c */ /* 0x008fe40003f26270 */
[----:B-1----:R-:W-:Y:S02]  /*00b0*/  IADD3 R4, PT, PT, R0, 0xffffffe, RZ ;  /* 0x0ffffffe00047810 */ /* 0x002fe40007ffe0ff */
[----:B------:R-:W-:Y:S02]  /*00c0*/  IADD3 R0, PT, PT, R7, -0x1, R3 ;  /* 0xffffffff07007810 */ /* 0x000fe40007ffe003 */
[----:B------:R0:W1:Y:S02]  /*00d0*/  F2I.FTZ.U32.TRUNC.NTZ R5, R4 ;  /* 0x0000000400057305 */ /* 0x000064000021f000 */
[----:B0-----:R-:W-:Y:S01]  /*00e0*/  HFMA2 R4, -RZ, RZ, 0, 0 ;  /* 0x00000000ff047431 */ /* 0x001fe200000001ff */
[----:B-1----:R-:W-:-:S05]  /*00f0*/  IADD3 R6, PT, PT, RZ, -R5, RZ ;  /* 0x80000005ff067210 */ /* 0x002fca0007ffe0ff */
[----:B------:R-:W-:-:S04]  /*0100*/  IMAD R9, R6, R7, RZ ;  /* 0x0000000706097224 */ /* 0x000fc800078e02ff */
[----:B------:R-:W-:-:S06]  /*0110*/  IMAD.HI.U32 R5, R5, R9, R4 ;  /* 0x0000000905057227 */ /* 0x000fcc00078e0004 */
[----:B------:R-:W-:-:S05]  /*0120*/  IMAD.HI.U32 R10, R5, R0, RZ ;  /* 0x00000000050a7227 */ /* 0x000fca00078e00ff */
[----:B------:R-:W-:-:S05]  /*0130*/  IADD3 R4, PT, PT, -R10, RZ, RZ ;  /* 0x000000ff0a047210 */ /* 0x000fca0007ffe1ff */
[----:B------:R-:W-:-:S05]  /*0140*/  IMAD R0, R7, R4, R0 ;  /* 0x0000000407007224 */ /* 0x000fca00078e0200 */
[----:B------:R-:W-:-:S13]  /*0150*/  ISETP.GE.U32.AND P0, PT, R0, R7, PT ;  /* 0x000000070000720c */ /* 0x000fda0003f06070 */
[----:B------:R-:W-:Y:S01]  /*0160*/  @P0 IADD3 R0, PT, PT, R0, -R7, RZ ;  /* 0x8000000700000210 */ /* 0x000fe20007ffe0ff */
[----:B------:R-:W-:Y:S06]  /*0170*/  @P1 EXIT ;  /* 0x000000000000194d */ /* 0x000fec0003800000 */
[----:B------:R-:W0:Y:S01]  /*0180*/  S2UR UR5, SR_CTAID.Y ;  /* 0x00000000000579c3 */ /* 0x000e220000002600 */
[----:B------:R-:W-:Y:S02]  /*0190*/  ISETP.GE.U32.AND P1, PT, R0, R7, PT ;  /* 0x000000070000720c */ /* 0x000fe40003f26070 */
[----:B------:R-:W-:Y:S02]  /*01a0*/  ISETP.NE.U32.AND P2, PT, R7, RZ, PT ;  /* 0x000000ff0700720c */ /* 0x000fe40003f45070 */
[----:B------:R-:W-:-:S09]  /*01b0*/  @P0 IADD3 R10, PT, PT, R10, 0x1, RZ ;  /* 0x000000010a0a0810 */ /* 0x000fd20007ffe0ff */
[----:B------:R-:W-:Y:S02]  /*01c0*/  @P1 IADD3 R10, PT, PT, R10, 0x1, RZ ;  /* 0x000000010a0a1810 */ /* 0x000fe40007ffe0ff */
[----:B------:R-:W-:-:S05]  /*01d0*/  @!P2 LOP3.LUT R10, RZ, R7, RZ, 0x33, !PT ;  /* 0x00000007ff0aa212 */ /* 0x000fca00078e33ff */
[----:B0-----:R-:W-:-:S05]  /*01e0*/  IMAD R9, R10, UR5, RZ ;  /* 0x000000050a097c24 */ /* 0x001fca000f8e02ff */
[----:B------:R-:W-:-:S04]  /*01f0*/  VIADDMNMX R0, R9, R10, R3, PT ;  /* 0x0000000a09007246 */ /* 0x000fc80003800103 */
[----:B------:R-:W-:-:S13]  /*0200*/  ISETP.GE.AND P0, PT, R9, R0, PT ;  /* 0x000000000900720c */ /* 0x000fda0003f06270 */
[----:B------:R-:W-:Y:S05]  /*0210*/  @P0 EXIT ;  /* 0x000000000000094d */ /* 0x000fea0003800000 */
[----:B------:R-:W0:Y:S01]  /*0220*/  LDC.64 R4, c[0x0][0x390] ;  /* 0x0000e400ff047b82 */ /* 0x000e220000000a00 */
[----:B------:R-:W1:Y:S01]  /*0230*/  LDCU.64 UR6, c[0x0][0x358] ;  /* 0x00006b00ff0677ac */ /* 0x000e620008000a00 */
[----:B------:R-:W-:-:S04]  /*0240*/  IADD3 R6, PT, PT, -R9, R0, RZ ;  /* 0x0000000009067210 */ /* 0x000fc80007ffe1ff */
[----:B------:R-:W-:Y:S02]  /*0250*/  LOP3.LUT P0, R12, R6, 0x3, RZ, 0xc0, !PT ;  /* 0x00000003060c7812 */ /* 0x000fe4000780c0ff */
[----:B------:R-:W-:Y:S02]  /*0260*/  IADD3 R7, PT, PT, R9, -R0, RZ ;  /* 0x8000000009077210 */ /* 0x000fe40007ffe0ff */
[----:B------:R-:W-:Y:S02]  /*0270*/  MOV R15, R9 ;  /* 0x00000009000f7202 */ /* 0x000fe40000000f00 */
[----:B------:R-:W-:Y:S01]  /*0280*/  ISETP.GT.U32.AND P1, PT, R7, -0x4, PT ;  /* 0xfffffffc0700780c */ /* 0x000fe20003f24070 */
[----:B0-----:R-:W-:-:S05]  /*0290*/  IMAD.WIDE R4, R13, 0x4, R4 ;  /* 0x000000040d047825 */ /* 0x001fca00078e0204 */
[----:B-1----:R0:W5:Y:S01]  /*02a0*/  LDG.E R3, desc[UR6][R4.64] ;  /* 0x0000000604037981 */ /* 0x002162000c1e1900 */
[----:B------:R-:W-:Y:S06]  /*02b0*/  @!P0 BRA `(.L_x_73) ;  /* 0x0000000000448947 */ /* 0x000fec0003800000 */
[----:B0-----:R-:W0:Y:S01]  /*02c0*/  LDC.64 R4, c[0x0][0x380] ;  /* 0x0000e000ff047b82 */ /* 0x001e220000000a00 */
[----:B------:R-:W-:Y:S01]  /*02d0*/  IMAD R11, R2, UR5, RZ ;  /* 0x00000005020b7c24 */ /* 0x000fe2000f8e02ff */
[----:B------:R-:W-:Y:S02]  /*02e0*/  IADD3 R15, PT, PT, R9, R12, RZ ;  /* 0x0000000c090f7210 */ /* 0x000fe40007ffe0ff */
[----:B------:R-:W-:Y:S01]  /*02f0*/  IADD3 R12, PT, PT, -R12, RZ, RZ ;  /* 0x000000ff0c0c7210 */ /* 0x000fe20007ffe1ff */
[CC--:B------:R-:W-:Y:S02]  /*0300*/  IMAD R8, R10.reuse, R11.reuse, R8 ;  /* 0x0000000b0a087224 */ /* 0x0c0fe400078e0208 */
[----:B-----5:R-:W-:Y:S01]  /*0310*/  IMAD R19, R10, R11, R3 ;  /* 0x0000000b0a137224 */ /* 0x020fe200078e0203 */
[----:B------:R-:W1:Y:S02]  /*0320*/  LDC.64 R6, c[0x0][0x388] ;  /* 0x0000e200ff067b82 */ /* 0x000e640000000a00 */
[----:B------:R-:W-:-:S07]  /*0330*/  IADD3 R17, PT, PT, R8, UR4, RZ ;  /* 0x0000000408117c10 */ /* 0x000fce000fffe0ff */
.L_x_74:
[----:B0-2---:R-:W-:-:S06]  /*0340*/  IMAD.WIDE R10, R17, 0x8, R4 ;  /* 0x00000008110a7825 */ /* 0x005fcc00078e0204 */
[----:B------:R-:W2:Y:S01]  /*0350*/  LDG.E.64 R10, desc[UR6][R10.64] ;  /* 0x000000060a0a7981 */ /* 0x000ea2000c1e1b00 */
[----:B------:R-:W-:Y:S01]  /*0360*/  IADD3 R12, PT, PT, R12, 0x1, RZ ;  /* 0x000000010c0c7810 */ /* 0x000fe20007ffe0ff */
[----:B-1----:R-:W-:Y:S01]  /*0370*/  IMAD.WIDE R8, R19, 0x8, R6 ;  /* 0x0000000813087825 */ /* 0x002fe200078e0206 */
[-C--:B------:R-:W-:Y:S02]  /*0380*/  IADD3 R17, PT, PT, R17, R2.reuse, RZ ;  /* 0x0000000211117210 */ /* 0x080fe40007ffe0ff */
[----:B------:R-:W-:Y:S02]  /*0390*/  ISETP.NE.AND P0, PT, R12, RZ, PT ;  /* 0x000000ff0c00720c */ /* 0x000fe40003f05270 */
[----:B------:R-:W-:Y:S01]  /*03a0*/  IADD3 R19, PT, PT, R19, R2, RZ ;  /* 0x0000000213137210 */ /* 0x000fe20007ffe0ff */
[----:B--2---:R2:W-:Y:S10]  /*03b0*/  STG.E.64 desc[UR6][R8.64], R10 ;  /* 0x0000000a08007986 */ /* 0x0045f4000c101b06 */
[----:B------:R-:W-:Y:S05]  /*03c0*/  @P0 BRA `(.L_x_74) ;  /* 0xfffffffc00dc0947 */ /* 0x000fea000383ffff */
.L_x_73:
[----:B------:R-:W-:Y:S05]  /*03d0*/  @P1 EXIT ;  /* 0x000000000000194d */ /* 0x000fea0003800000 */
[----:B0-----:R-:W0:Y:S01]  /*03e0*/  LDC.64 R4, c[0x0][0x380] ;  /* 0x0000e000ff047b82 */ /* 0x001e220000000a00 */
[----:B------:R-:W-:Y:S01]  /*03f0*/  IADD3 R0, PT, PT, -R0, R15, RZ ;  /* 0x0000000f00007210 */ /* 0x000fe20007ffe1ff */
[CC--:B------:R-:W-:Y:S02]  /*0400*/  IMAD R13, R15.reuse, R2.reuse, R13 ;  /* 0x000000020f0d7224 */ /* 0x0c0fe400078e020d */
[----:B-----5:R-:W-:Y:S01]  /*0410*/  IMAD R3, R15, R2, R3 ;  /* 0x000000020f037224 */ /* 0x020fe200078e0203 */
[----:B------:R-:W-:-:S03]  /*0420*/  ISETP.GE.AND P0, PT, R0, RZ, PT ;  /* 0x000000ff0000720c */ /* 0x000fc60003f06270 */
[----:B------:R-:W1:Y:S10]  /*0430*/  LDC.64 R6, c[0x0][0x388] ;  /* 0x0000e200ff067b82 */ /* 0x000e740000000a00 */
[----:B------:R-:W-:Y:S05]  /*0440*/  @P0 BRA `(.L_x_75) ;  /* 0x0000000400fc0947 */ /* 0x000fea0003800000 */
[----:B--2---:R-:W-:Y:S02]  /*0450*/  IADD3 R8, PT, PT, -R0, RZ, RZ ;  /* 0x000000ff00087210 */ /* 0x004fe40007ffe1ff */
[----:B------:R-:W-:Y:S02]  /*0460*/  PLOP3.LUT P0, PT, PT, PT, PT, 0x80, 0x8 ;  /* 0x000000000008781c */ /* 0x000fe40003f0f070 */
[----:B------:R-:W-:-:S13]  /*0470*/  ISETP.GT.AND P1, PT, R8, 0xc, PT ;  /* 0x0000000c0800780c */ /* 0x000fda0003f24270 */
[----:B------:R-:W-:Y:S05]  /*0480*/  @!P1 BRA `(.L_x_76) ;  /* 0x0000000400389947 */ /* 0x000fea0003800000 */
[----:B------:R-:W-:-:S13]  /*0490*/  PLOP3.LUT P0, PT, PT, PT, PT, 0x8, 0x80 ;  /* 0x000000000080781c */ /* 0x000fda0003f0e170 */
.L_x_77:
[----:B---3--:R-:W2:Y:S08]  /*04a0*/  LDC.64 R10, c[0x0][0x380] ;  /* 0x0000e000ff0a7b82 */ /* 0x008eb00000000a00 */
[----:B------:R-:W3:Y:S01]  /*04b0*/  LDC.64 R8, c[0x0][0x388] ;  /* 0x0000e200ff087b82 */ /* 0x000ee20000000a00 */
[----:B--2---:R-:W-:-:S05]  /*04c0*/  IMAD.WIDE R16, R13, 0x8, R10 ;  /* 0x000000080d107825 */ /* 0x004fca00078e020a */
[----:B------:R-:W2:Y:S01]  /*04d0*/  LDG.E.64 R26, desc[UR6][R16.64] ;  /* 0x00000006101a7981 */ /* 0x000ea2000c1e1b00 */
[----:B------:R-:W-:-:S04]  /*04e0*/  IMAD.WIDE R20, R2, 0x8, R16 ;  /* 0x0000000802147825 */ /* 0x000fc800078e0210 */
[----:B---3--:R-:W-:-:S05]  /*04f0*/  IMAD.WIDE R14, R3, 0x8, R8 ;  /* 0x00000008030e7825 */ /* 0x008fca00078e0208 */
[----:B--2---:R2:W-:Y:S04]  /*0500*/  STG.E.64 desc[UR6][R14.64], R26 ;  /* 0x0000001a0e007986 */ /* 0x0045e8000c101b06 */
[----:B------:R-:W3:Y:S01]  /*0510*/  LDG.E.64 R28, desc[UR6][R20.64] ;  /* 0x00000006141c7981 */ /* 0x000ee2000c1e1b00 */
[----:B------:R-:W-:-:S04]  /*0520*/  IMAD.WIDE R18, R2, 0x8, R14 ;  /* 0x0000000802127825 */ /* 0x000fc800078e020e */
[C---:B------:R-:W-:Y:S01]  /*0530*/  IMAD.WIDE R24, R2.reuse, 0x8, R20 ;  /* 0x0000000802187825 */ /* 0x040fe200078e0214 */
[----:B---3--:R-:W-:Y:S04]  /*0540*/  STG.E.64 desc[UR6][R18.64], R28 ;  /* 0x0000001c12007986 */ /* 0x008fe8000c101b06 */
[----:B--2---:R-:W2:Y:S01]  /*0550*/  LDG.E.64 R26, desc[UR6][R24.64] ;  /* 0x00000006181a7981 */ /* 0x004ea2000c1e1b00 */
[----:B------:R-:W-:-:S04]  /*0560*/  IMAD.WIDE R22, R2, 0x8, R18 ;  /* 0x0000000802167825 */ /* 0x000fc800078e0212 */
[C---:B------:R-:W-:Y:S01]  /*0570*/  IMAD.WIDE R16, R2.reuse, 0x8, R24 ;  /* 0x0000000802107825 */ /* 0x040fe200078e0218 */
[C---:B------:R-:W-:Y:S01]  /*0580*/  LEA R13, R2.reuse, R13, 0x2 ;  /* 0x0000000d020d7211 */ /* 0x040fe200078e10ff */
[----:B--2---:R2:W-:Y:S04]  /*0590*/  STG.E.64 desc[UR6][R22.64], R26 ;  /* 0x0000001a16007986 */ /* 0x0045e8000c101b06 */
[----:B------:R-:W3:Y:S01]  /*05a0*/  LDG.E.64 R16, desc[UR6][R16.64] ;  /* 0x0000000610107981 */ /* 0x000ee2000c1e1b00 */
[----:B------:R-:W-:-:S04]  /*05b0*/  IMAD.WIDE R14, R2, 0x8, R22 ;  /* 0x00000008020e7825 */ /* 0x000fc800078e0216 */
[----:B------:R-:W-:Y:S01]  /*05c0*/  IMAD.WIDE R20, R13, 0x8, R10 ;  /* 0x000000080d147825 */ /* 0x000fe200078e020a */
[----:B------:R-:W-:Y:S01]  /*05d0*/  LEA R3, R2, R3, 0x2 ;  /* 0x0000000302037211 */ /* 0x000fe200078e10ff */
[----:B---3--:R3:W-:Y:S04]  /*05e0*/  STG.E.64 desc[UR6][R14.64], R16 ;  /* 0x000000100e007986 */ /* 0x0087e8000c101b06 */
[----:B--2---:R-:W2:Y:S01]  /*05f0*/  LDG.E.64 R26, desc[UR6][R20.64] ;  /* 0x00000006141a7981 */ /* 0x004ea2000c1e1b00 */
[----:B------:R-:W-:-:S04]  /*0600*/  IMAD.WIDE R18, R3, 0x8, R8 ;  /* 0x0000000803127825 */ /* 0x000fc800078e0208 */
[C---:B------:R-:W-:Y:S01]  /*0610*/  IMAD.WIDE R24, R2.reuse, 0x8, R20 ;  /* 0x0000000802187825 */ /* 0x040fe200078e0214 */
[----:B--2---:R2:W-:Y:S04]  /*0620*/  STG.E.64 desc[UR6][R18.64], R26 ;  /* 0x0000001a12007986 */ /* 0x0045e8000c101b06 */
[----:B------:R-:W4:Y:S01]  /*0630*/  LDG.E.64 R28, desc[UR6][R24.64] ;  /* 0x00000006181c7981 */ /* 0x000f22000c1e1b00 */
[----:B---3--:R-:W-:-:S04]  /*0640*/  IMAD.WIDE R16, R2, 0x8, R18 ;  /* 0x0000000802107825 */ /* 0x008fc800078e0212 */
[C---:B------:R-:W-:Y:S01]  /*0650*/  IMAD.WIDE R22, R2.reuse, 0x8, R24 ;  /* 0x0000000802167825 */ /* 0x040fe200078e0218 */
[----:B----4-:R-:W-:Y:S04]  /*0660*/  STG.E.64 desc[UR6][R16.64], R28 ;  /* 0x0000001c10007986 */ /* 0x010fe8000c101b06 */
        /* <DEDUP_REMOVED lines=15> */
[----:B------:R-:W-:-:S04]  /*0760*/  IMAD.WIDE R14, R2, 0x8, R16 ;  /* 0x00000008020e7825 */ /* 0x000fc800078e0210 */
[C---:B---3--:R-:W-:Y:S01]  /*0770*/  IMAD.WIDE R20, R2.reuse, 0x8, R22 ;  /* 0x0000000802147825 */ /* 0x048fe200078e0216 */
[----:B----4-:R3:W-:Y:S04]  /*0780*/  STG.E.64 desc[UR6][R14.64], R28 ;  /* 0x0000001c0e007986 */ /* 0x0107e8000c101b06 */
[----:B------:R-:W4:Y:S01]  /*0790*/  LDG.E.64 R22, desc[UR6][R20.64] ;  /* 0x0000000614167981 */ /* 0x000f22000c1e1b00 */
[----:B------:R-:W-:-:S04]  /*07a0*/  IMAD.WIDE R18, R2, 0x8, R14 ;  /* 0x0000000802127825 */ /* 0x000fc800078e020e */
[C---:B------:R-:W-:Y:S01]  /*07b0*/  IMAD.WIDE R24, R2.reuse, 0x8, R20 ;  /* 0x0000000802187825 */ /* 0x040fe200078e0214 */
[C---:B------:R-:W-:Y:S01]  /*07c0*/  LEA R13, R2.reuse, R13, 0x2 ;  /* 0x0000000d020d7211 */ /* 0x040fe200078e10ff */
[----:B----4-:R4:W-:Y:S04]  /*07d0*/  STG.E.64 desc[UR6][R18.64], R22 ;  /* 0x0000001612007986 */ /* 0x0109e8000c101b06 */
[----:B------:R-:W5:Y:S01]  /*07e0*/  LDG.E.64 R24, desc[UR6][R24.64] ;  /* 0x0000000618187981 */ /* 0x000f62000c1e1b00 */
[----:B--2---:R-:W-:-:S04]  /*07f0*/  IMAD.WIDE R16, R2, 0x8, R18 ;  /* 0x0000000802107825 */ /* 0x004fc800078e0212 */
[----:B------:R-:W-:Y:S01]  /*0800*/  IMAD.WIDE R10, R13, 0x8, R10 ;  /* 0x000000080d0a7825 */ /* 0x000fe200078e020a */
[----:B------:R-:W-:Y:S01]  /*0810*/  LEA R3, R2, R3, 0x2 ;  /* 0x0000000302037211 */ /* 0x000fe200078e10ff */
[----:B-----5:R2:W-:Y:S04]  /*0820*/  STG.E.64 desc[UR6][R16.64], R24 ;  /* 0x0000001810007986 */ /* 0x0205e8000c101b06 */
[----:B------:R-:W5:Y:S01]  /*0830*/  LDG.E.64 R26, desc[UR6][R10.64] ;  /* 0x000000060a1a7981 */ /* 0x000f62000c1e1b00 */
[----:B------:R-:W-:-:S04]  /*0840*/  IMAD.WIDE R8, R3, 0x8, R8 ;  /* 0x0000000803087825 */ /* 0x000fc800078e0208 */
[C---:B------:R-:W-:Y:S01]  /*0850*/  IMAD.WIDE R20, R2.reuse, 0x8, R10 ;  /* 0x0000000802147825 */ /* 0x040fe200078e020a */
[----:B-----5:R0:W-:Y:S04]  /*0860*/  STG.E.64 desc[UR6][R8.64], R26 ;  /* 0x0000001a08007986 */ /* 0x0201e8000c101b06 */
[----:B---3--:R-:W3:Y:S01]  /*0870*/  LDG.E.64 R28, desc[UR6][R20.64] ;  /* 0x00000006141c7981 */ /* 0x008ee2000c1e1b00 */
[----:B------:R-:W-:-:S04]  /*0880*/  IMAD.WIDE R14, R2, 0x8, R8 ;  /* 0x00000008020e7825 */ /* 0x000fc800078e0208 */
[C---:B----4-:R-:W-:Y:S01]  /*0890*/  IMAD.WIDE R18, R2.reuse, 0x8, R20 ;  /* 0x0000000802127825 */ /* 0x050fe200078e0214 */
[----:B---3--:R3:W-:Y:S04]  /*08a0*/  STG.E.64 desc[UR6][R14.64], R28 ;  /* 0x0000001c0e007986 */ /* 0x0087e8000c101b06 */
[----:B------:R-:W4:Y:S01]  /*08b0*/  LDG.E.64 R20, desc[UR6][R18.64] ;  /* 0x0000000612147981 */ /* 0x000f22000c1e1b00 */
[----:B--2---:R-:W-:-:S04]  /*08c0*/  IMAD.WIDE R16, R2, 0x8, R14 ;  /* 0x0000000802107825 */ /* 0x004fc800078e020e */
[----:B------:R-:W-:Y:S01]  /*08d0*/  IMAD.WIDE R22, R2, 0x8, R18 ;  /* 0x0000000802167825 */ /* 0x000fe200078e0212 */
[----:B------:R-:W-:-:S04]  /*08e0*/  IADD3 R0, PT, PT, R0, 0x10, RZ ;  /* 0x0000001000007810 */ /* 0x000fc80007ffe0ff */
[----:B------:R-:W-:Y:S01]  /*08f0*/  ISETP.GE.AND P1, PT, R0, -0xc, PT ;  /* 0xfffffff40000780c */ /* 0x000fe20003f26270 */
[----:B----4-:R3:W-:Y:S04]  /*0900*/  STG.E.64 desc[UR6][R16.64], R20 ;  /* 0x0000001410007986 */ /* 0x0107e8000c101b06 */
[----:B------:R-:W2:Y:S01]  /*0910*/  LDG.E.64 R22, desc[UR6][R22.64] ;  /* 0x0000000616167981 */ /* 0x000ea2000c1e1b00 */
[C---:B------:R-:W-:Y:S01]  /*0920*/  IMAD.WIDE R10, R2.reuse, 0x8, R16 ;  /* 0x00000008020a7825 */ /* 0x040fe200078e0210 */
[C---:B------:R-:W-:Y:S02]  /*0930*/  LEA R13, R2.reuse, R13, 0x2 ;  /* 0x0000000d020d7211 */ /* 0x040fe400078e10ff */
[----:B------:R-:W-:Y:S02]  /*0940*/  LEA R3, R2, R3, 0x2 ;  /* 0x0000000302037211 */ /* 0x000fe400078e10ff */
[----:B--2---:R3:W-:Y:S02]  /*0950*/  STG.E.64 desc[UR6][R10.64], R22 ;  /* 0x000000160a007986 */ /* 0x0047e4000c101b06 */
[----:B0-----:R-:W-:Y:S05]  /*0960*/  @!P1 BRA `(.L_x_77) ;  /* 0xfffffff800cc9947 */ /* 0x001fea000383ffff */
.L_x_76:
[----:B------:R-:W-:-:S04]  /*0970*/  IADD3 R8, PT, PT, -R0, RZ, RZ ;  /* 0x000000ff00087210 */ /* 0x000fc80007ffe1ff */
[----:B------:R-:W-:-:S13]  /*0980*/  ISETP.GT.AND P1, PT, R8, 0x4, PT ;  /* 0x000000040800780c */ /* 0x000fda0003f24270 */
[----:B------:R-:W-:Y:S05]  /*0990*/  @!P1 BRA `(.L_x_78) ;  /* 0x0000000000a09947 */ /* 0x000fea0003800000 */
        /* <DEDUP_REMOVED lines=10> */
[----:B---3--:R3:W-:Y:S04]  /*0a40*/  STG.E.64 desc[UR6][R18.64], R28 ;  /* 0x0000001c12007986 */ /* 0x0087e8000c101b06 */
        /* <DEDUP_REMOVED lines=12> */
[C---:B---3--:R-:W-:Y:S01]  /*0b10*/  IMAD.WIDE R18, R2.reuse, 0x8, R10 ;  /* 0x0000000802127825 */ /* 0x048fe200078e020a */
[----:B-----5:R3:W-:Y:S04]  /*0b20*/  STG.E.64 desc[UR6][R8.64], R26 ;  /* 0x0000001a08007986 */ /* 0x0207e8000c101b06 */
[----:B------:R-:W5:Y:S01]  /*0b30*/  LDG.E.64 R28, desc[UR6][R18.64] ;  /* 0x00000006121c7981 */ /* 0x000f62000c1e1b00 */
[----:B------:R-:W-:-:S04]  /*0b40*/  IMAD.WIDE R16, R2, 0x8, R8 ;  /* 0x0000000802107825 */ /* 0x000fc800078e0208 */
[C---:B----4-:R-:W-:Y:S01]  /*0b50*/  IMAD.WIDE R20, R2.reuse, 0x8, R18 ;  /* 0x0000000802147825 */ /* 0x050fe200078e0212 */
[----:B-----5:R3:W-:Y:S04]  /*0b60*/  STG.E.64 desc[UR6][R16.64], R28 ;  /* 0x0000001c10007986 */ /* 0x0207e8000c101b06 */
[----:B------:R-:W4:Y:S01]  /*0b70*/  LDG.E.64 R18, desc[UR6][R20.64] ;  /* 0x0000000614127981 */ /* 0x000f22000c1e1b00 */
[----:B--2---:R-:W-:-:S04]  /*0b80*/  IMAD.WIDE R14, R2, 0x8, R16 ;  /* 0x00000008020e7825 */ /* 0x004fc800078e0210 */
[C---:B------:R-:W-:Y:S01]  /*0b90*/  IMAD.WIDE R22, R2.reuse, 0x8, R20 ;  /* 0x0000000802167825 */ /* 0x040fe200078e0214 */
[----:B----4-:R3:W-:Y:S05]  /*0ba0*/  STG.E.64 desc[UR6][R14.64], R18 ;  /* 0x000000120e007986 */ /* 0x0107ea000c101b06 */
[----:B------:R-:W2:Y:S01]  /*0bb0*/  LDG.E.64 R22, desc[UR6][R22.64] ;  /* 0x0000000616167981 */ /* 0x000ea2000c1e1b00 */
[----:B------:R-:W-:Y:S01]  /*0bc0*/  IMAD.WIDE R10, R2, 0x8, R14 ;  /* 0x00000008020a7825 */ /* 0x000fe200078e020e */
[----:B------:R-:W-:Y:S02]  /*0bd0*/  PLOP3.LUT P0, PT, PT, PT, PT, 0x8, 0x80 ;  /* 0x000000000080781c */ /* 0x000fe40003f0e170 */
[----:B------:R-:W-:-:S02]  /*0be0*/  IADD3 R0, PT, PT, R0, 0x8, RZ ;  /* 0x0000000800007810 */ /* 0x000fc40007ffe0ff */
[C---:B------:R-:W-:Y:S02]  /*0bf0*/  LEA R3, R2.reuse, R3, 0x2 ;  /* 0x0000000302037211 */ /* 0x040fe400078e10ff */
[----:B------:R-:W-:Y:S01]  /*0c00*/  LEA R13, R2, R13, 0x2 ;  /* 0x0000000d020d7211 */ /* 0x000fe200078e10ff */
[----:B--2---:R3:W-:Y:S06]  /*0c10*/  STG.E.64 desc[UR6][R10.64], R22 ;  /* 0x000000160a007986 */ /* 0x0047ec000c101b06 */
.L_x_78:
[----:B------:R-:W-:-:S13]  /*0c20*/  ISETP.NE.OR P0, PT, R0, RZ, P0 ;  /* 0x000000ff0000720c */ /* 0x000fda0000705670 */
[----:B------:R-:W-:Y:S05]  /*0c30*/  @!P0 EXIT ;  /* 0x000000000000894d */ /* 0x000fea0003800000 */
.L_x_75:
[----:B0-234-:R-:W-:-:S05]  /*0c40*/  IMAD.WIDE R10, R13, 0x8, R4 ;  /* 0x000000080d0a7825 */ /* 0x01dfca00078e0204 */
[----:B------:R-:W2:Y:S01]  /*0c50*/  LDG.E.64 R24, desc[UR6][R10.64] ;  /* 0x000000060a187981 */ /* 0x000ea2000c1e1b00 */
[----:B-1----:R-:W-:-:S04]  /*0c60*/  IMAD.WIDE R8, R3, 0x8, R6 ;  /* 0x0000000803087825 */ /* 0x002fc800078e0206 */
[C---:B------:R-:W-:Y:S01]  /*0c70*/  IMAD.WIDE R16, R2.reuse, 0x8, R10 ;  /* 0x0000000802107825 */ /* 0x040fe200078e020a */
[----:B--2---:R4:W-:Y:S04]  /*0c80*/  STG.E.64 desc[UR6][R8.64], R24 ;  /* 0x0000001808007986 */ /* 0x0049e8000c101b06 */
[----:B------:R-:W2:Y:S01]  /*0c90*/  LDG.E.64 R26, desc[UR6][R16.64] ;  /* 0x00000006101a7981 */ /* 0x000ea2000c1e1b00 */
[----:B------:R-:W-:-:S04]  /*0ca0*/  IMAD.WIDE R14, R2, 0x8, R8 ;  /* 0x00000008020e7825 */ /* 0x000fc800078e0208 */
[C---:B------:R-:W-:Y:S01]  /*0cb0*/  IMAD.WIDE R20, R2.reuse, 0x8, R16 ;  /* 0x0000000802147825 */ /* 0x040fe200078e0210 */
[----:B--2---:R4:W-:Y:S04]  /*0cc0*/  STG.E.64 desc[UR6][R14.64], R26 ;  /* 0x0000001a0e007986 */ /* 0x0049e8000c101b06 */
[----:B------:R-:W2:Y:S01]  /*0cd0*/  LDG.E.64 R28, desc[UR6][R20.64] ;  /* 0x00000006141c7981 */ /* 0x000ea2000c1e1b00 */
[----:B------:R-:W-:-:S04]  /*0ce0*/  IMAD.WIDE R18, R2, 0x8, R14 ;  /* 0x0000000802127825 */ /* 0x000fc800078e020e */
[----:B------:R-:W-:Y:S01]  /*0cf0*/  IMAD.WIDE R22, R2, 0x8, R20 ;  /* 0x0000000802167825 */ /* 0x000fe200078e0214 */
[----:B------:R-:W-:-:S04]  /*0d00*/  IADD3 R0, PT, PT, R0, 0x4, RZ ;  /* 0x0000000400007810 */ /* 0x000fc80007ffe0ff */
[----:B------:R-:W-:Y:S01]  /*0d10*/  ISETP.NE.AND P0, PT, R0, RZ, PT ;  /* 0x000000ff0000720c */ /* 0x000fe20003f05270 */
[----:B--2---:R4:W-:Y:S04]  /*0d20*/  STG.E.64 desc[UR6][R18.64], R28 ;  /* 0x0000001c12007986 */ /* 0x0049e8000c101b06 */
[----:B------:R-:W2:Y:S01]  /*0d30*/  LDG.E.64 R22, desc[UR6][R22.64] ;  /* 0x0000000616167981 */ /* 0x000ea2000c1e1b00 */
[C---:B------:R-:W-:Y:S01]  /*0d40*/  IMAD.WIDE R10, R2.reuse, 0x8, R18 ;  /* 0x00000008020a7825 */ /* 0x040fe200078e0212 */
[C---:B------:R-:W-:Y:S02]  /*0d50*/  LEA R3, R2.reuse, R3, 0x2 ;  /* 0x0000000302037211 */ /* 0x040fe400078e10ff */
[----:B------:R-:W-:Y:S02]  /*0d60*/  LEA R13, R2, R13, 0x2 ;  /* 0x0000000d020d7211 */ /* 0x000fe400078e10ff */
[----:B--2---:R4:W-:Y:S02]  /*0d70*/  STG.E.64 desc[UR6][R10.64], R22 ;  /* 0x000000160a007986 */ /* 0x0049e4000c101b06 */
[----:B------:R-:W-:Y:S05]  /*0d80*/  @P0 BRA `(.L_x_75) ;  /* 0xfffffffc00ac0947 */ /* 0x000fea000383ffff */
[----:B------:R-:W-:Y:S05]  /*0d90*/  EXIT ;  /* 0x000000000000794d */ /* 0x000fea0003800000 */
.L_x_79:
        /* <DEDUP_REMOVED lines=14> */
.L_x_94:


//--------------------- .text._Z13init_fft_dataPhP6float2iiii --------------------------
	.section	.text._Z13init_fft_dataPhP6float2iiii,"ax",@progbits
	.align	128
        .global         _Z13init_fft_dataPhP6float2iiii
        .type           _Z13init_fft_dataPhP6float2iiii,@function
        .size           _Z13init_fft_dataPhP6float2iiii,(.L_x_95 - _Z13init_fft_dataPhP6float2iiii)
        .other          _Z13init_fft_dataPhP6float2iiii,@"STO_CUDA_ENTRY STV_DEFAULT"
_Z13init_fft_dataPhP6float2iiii:
.text._Z13init_fft_dataPhP6float2iiii:
        /* <DEDUP_REMOVED lines=10> */
[----:B-1----:R-:W-:Y:S01]  /*00a0*/  IMAD R0, R0, UR4, R3 ;  /* 0x0000000400007c24 */ /* 0x002fe2000f8e0203 */
[----:B------:R-:W0:Y:S04]  /*00b0*/  LDCU.64 UR4, c[0x0][0x358] ;  /* 0x00006b00ff0477ac */ /* 0x000e280008000a00 */
[----:B------:R-:W-:-:S13]  /*00c0*/  ISETP.GE.OR P0, PT, R0, UR7, P0 ;  /* 0x0000000700007c0c */ /* 0x000fda0008706670 */
[----:B------:R-:W-:Y:S05]  /*00d0*/  @P0 BRA `(.L_x_80) ;  /* 0x0000000000340947 */ /* 0x000fea0003800000 */
[----:B------:R-:W1:Y:S01]  /*00e0*/  LDCU.64 UR8, c[0x0][0x380] ;  /* 0x00007000ff0877ac */ /* 0x000e620008000a00 */
[----:B------:R-:W-:Y:S01]  /*00f0*/  IMAD R2, R7, UR7, R0 ;  /* 0x0000000707027c24 */ /* 0x000fe2000f8e0200 */
[----:B------:R-:W2:Y:S04]  /*0100*/  LDCU UR6, c[0x0][0x398] ;  /* 0x00007300ff0677ac */ /* 0x000ea80008000800 */
[----:B-1----:R-:W-:-:S04]  /*0110*/  IADD3 R4, P0, PT, R2, UR8, RZ ;  /* 0x0000000802047c10 */ /* 0x002fc8000ff1e0ff */
[----:B------:R-:W-:Y:S02]  /*0120*/  LEA.HI.X.SX32 R5, R2, UR9, 0x1, P0 ;  /* 0x0000000902057c11 */ /* 0x000fe400080f0eff */
[----:B------:R-:W1:Y:S03]  /*0130*/  LDC.64 R2, c[0x0][0x388] ;  /* 0x0000e200ff027b82 */ /* 0x000e660000000a00 */
[----:B0-----:R-:W3:Y:S01]  /*0140*/  LDG.E.U8 R4, desc[UR4][R4.64] ;  /* 0x0000000404047981 */ /* 0x001ee2000c1e1100 */
[----:B--2---:R-:W-:Y:S02]  /*0150*/  IMAD R9, R7, UR6, R0 ;  /* 0x0000000607097c24 */ /* 0x004fe4000f8e0200 */
[----:B------:R-:W-:Y:S02]  /*0160*/  HFMA2 R7, -RZ, RZ, 0, 0 ;  /* 0x00000000ff077431 */ /* 0x000fe400000001ff */
[----:B-1----:R-:W-:Y:S01]  /*0170*/  IMAD.WIDE R2, R9, 0x8, R2 ;  /* 0x0000000809027825 */ /* 0x002fe200078e0202 */
[----:B---3--:R-:W-:-:S05]  /*0180*/  I2FP.F32.U32 R6, R4 ;  /* 0x0000000400067245 */ /* 0x008fca0000201000 */
[----:B------:R-:W-:Y:S01]  /*0190*/  STG.E.64 desc[UR4][R2.64], R6 ;  /* 0x0000000602007986 */ /* 0x000fe2000c101b04 */
[----:B------:R-:W-:Y:S05]  /*01a0*/  EXIT ;  /* 0x000000000000794d */ /* 0x000fea0003800000 */
.L_x_80:
[----:B------:R-:W1:Y:S01]  /*01b0*/  LDC.64 R2, c[0x0][0x388] ;  /* 0x0000e200ff027b82 */ /* 0x000e620000000a00 */
[----:B------:R-:W2:Y:S02]  /*01c0*/  LDCU UR6, c[0x0][0x398] ;  /* 0x00007300ff0677ac */ /* 0x000ea40008000800 */
[----:B--2---:R-:W-:-:S04]  /*01d0*/  IMAD R7, R7, UR6, R0 ;  /* 0x0000000607077c24 */ /* 0x004fc8000f8e0200 */
[----:B-1----:R-:W-:-:S05]  /*01e0*/  IMAD.WIDE R2, R7, 0x8, R2 ;  /* 0x0000000807027825 */ /* 0x002fca00078e0202 */
[----:B0-----:R-:W-:Y:S01]  /*01f0*/  STG.E.64 desc[UR4][R2.64], RZ ;  /* 0x000000ff02007986 */ /* 0x001fe2000c101b04 */
[----:B------:R-:W-:Y:S05]  /*0200*/  EXIT ;  /* 0x000000000000794d */ /* 0x000fea0003800000 */
.L_x_81:
        /* <DEDUP_REMOVED lines=15> */
.L_x_95:


//--------------------- .text._Z22convert_to_gray_kernelPhS_iii --------------------------
	.section	.text._Z22convert_to_gray_kernelPhS_iii,"ax",@progbits
	.align	128
        .global         _Z22convert_to_gray_kernelPhS_iii
        .type           _Z22convert_to_gray_kernelPhS_iii,@function
        .size           _Z22convert_to_gray_kernelPhS_iii,(.L_x_96 - _Z22convert_to_gray_kernelPhS_iii)
        .other          _Z22convert_to_gray_kernelPhS_iii,@"STO_CUDA_ENTRY STV_DEFAULT"
_Z22convert_to_gray_kernelPhS_iii:
.text._Z22convert_to_gray_kernelPhS_iii:
        /* <DEDUP_REMOVED lines=13> */
[----:B------:R-:W0:Y:S01]  /*00d0*/  LDCU UR6, c[0x0][0x398] ;  /* 0x00007300ff0677ac */ /* 0x000e220008000800 */
[----:B------:R-:W-:Y:S01]  /*00e0*/  IMAD R0, R3, UR7, R0 ;  /* 0x0000000703007c24 */ /* 0x000fe2000f8e0200 */
[----:B------:R-:W1:Y:S01]  /*00f0*/  LDCU.128 UR8, c[0x0][0x380] ;  /* 0x00007000ff0877ac */ /* 0x000e620008000c00 */
[----:B------:R-:W2:Y:S02]  /*0100*/  LDCU.64 UR4, c[0x0][0x358] ;  /* 0x00006b00ff0477ac */ /* 0x000ea40008000a00 */
[----:B0-----:R-:W-:-:S05]  /*0110*/  IMAD R3, R0, UR6, RZ ;  /* 0x0000000600037c24 */ /* 0x001fca000f8e02ff */
[----:B-1----:R-:W-:-:S04]  /*0120*/  IADD3 R2, P0, PT, R3, UR8, RZ ;  /* 0x0000000803027c10 */ /* 0x002fc8000ff1e0ff */
[----:B------:R-:W-:-:S05]  /*0130*/  LEA.HI.X.SX32 R3, R3, UR9, 0x1, P0 ;  /* 0x0000000903037c11 */ /* 0x000fca00080f0eff */
[----:B--2---:R-:W2:Y:S04]  /*0140*/  LDG.E.U8 R5, desc[UR4][R2.64+0x1] ;  /* 0x0000010402057981 */ /* 0x004ea8000c1e1100 */
[----:B------:R-:W3:Y:S04]  /*0150*/  LDG.E.U8 R4, desc[UR4][R2.64+0x2] ;  /* 0x0000020402047981 */ /* 0x000ee8000c1e1100 */
[----:B------:R-:W4:Y:S01]  /*0160*/  LDG.E.U8 R6, desc[UR4][R2.64] ;  /* 0x0000000402067981 */ /* 0x000f22000c1e1100 */
[----:B--2---:R-:W-:Y:S02]  /*0170*/  I2FP.F32.U32 R5, R5 ;  /* 0x0000000500057245 */ /* 0x004fe40000201000 */
[----:B---3--:R-:W-:-:S03]  /*0180*/  I2FP.F32.U32 R4, R4 ;  /* 0x0000000400047245 */ /* 0x008fc60000201000 */
[----:B------:R-:W-:Y:S01]  /*0190*/  FMUL R5, R5, 0.58700001239776611328 ;  /* 0x3f1645a205057820 */ /* 0x000fe20000400000 */
[----:B----4-:R-:W-:-:S03]  /*01a0*/  I2FP.F32.U32 R7, R6 ;  /* 0x0000000600077245 */ /* 0x010fc60000201000 */
[----:B------:R-:W-:-:S04]  /*01b0*/  FFMA R4, R4, 0.29899999499320983887, R5 ;  /* 0x3e99168704047823 */ /* 0x000fc80000000005 */
[----:B------:R-:W-:Y:S01]  /*01c0*/  FFMA R7, R7, 0.11400000005960464478, R4 ;  /* 0x3de978d507077823 */ /* 0x000fe20000000004 */
[----:B------:R-:W-:-:S04]  /*01d0*/  IADD3 R4, P0, PT, R0, UR10, RZ ;  /* 0x0000000a00047c10 */ /* 0x000fc8000ff1e0ff */
[----:B------:R-:W-:Y:S01]  /*01e0*/  LEA.HI.X.SX32 R5, R0, UR11, 0x1, P0 ;  /* 0x0000000b00057c11 */ /* 0x000fe200080f0eff */
[----:B------:R-:W0:Y:S04]  /*01f0*/  F2I.U32.TRUNC.NTZ R7, R7 ;  /* 0x0000000700077305 */ /* 0x000e28000020f000 */
[----:B0-----:R-:W-:Y:S01]  /*0200*/  STG.E.U8 desc[UR4][R4.64], R7 ;  /* 0x0000000704007986 */ /* 0x001fe2000c101104 */
[----:B------:R-:W-:Y:S05]  /*0210*/  EXIT ;  /* 0x000000000000794d */ /* 0x000fea0003800000 */
.L_x_82:
        /* <DEDUP_REMOVED lines=14> */
.L_x_96:


//--------------------- .nv.global.init           --------------------------
	.section	.nv.global.init,"aw",@progbits
	.align	4
.nv.global.init:
	.type		__cudart_i2opi_f,@object
	.size		__cudart_i2opi_f,(.L_0 - __cudart_i2opi_f)
__cudart_i2opi_f:
        /*0000*/ 	.byte	0x41, 0x90, 0x43, 0x3c, 0x99, 0x95, 0x62, 0xdb, 0xc0, 0xdd, 0x34, 0xf5, 0xd1, 0x57, 0x27, 0xfc
        /*0010*/ 	.byte	0x29, 0x15, 0x44, 0x4e, 0x6e, 0x83, 0xf9, 0xa2
.L_0:


//--------------------- .nv.shared._Z23convert_to_image_kernelP6float2PhPfiii --------------------------
	.section	.nv.shared._Z23convert_to_image_kernelP6float2PhPfiii,"aw",@nobits
	.sectionflags	@""
	.align	16
	.zero		1024


//--------------------- .nv.shared.reserved.0     --------------------------
	.section	.nv.shared.reserved.0,"aw",@nobits
	.weak		__nv_reservedSMEM_offset_0_alias
	.size		__nv_reservedSMEM_offset_0_alias, 0, 64
	.other		__nv_reservedSMEM_offset_0_alias,@"STO_CUDA_RESERVED_SHARED STV_DEFAULT"
__nv_reservedSMEM_offset_0_alias:
	.zero		0
	.zero		64


//--------------------- .nv.shared._Z22compute_max_val_kernelP6float2Pfiii --------------------------
	.section	.nv.shared._Z22compute_max_val_kernelP6float2Pfiii,"aw",@nobits
	.sectionflags	@""
	.align	16
	.zero		1024


//--------------------- .nv.shared._Z23center_frequency_kernelP6float2ii --------------------------
	.section	.nv.shared._Z23center_frequency_kernelP6float2ii,"aw",@nobits
	.sectionflags	@""
	.align	16
	.zero		1024


//--------------------- .nv.shared._Z21transpose_kernel_tileP6float2S0_ii --------------------------
	.section	.nv.shared._Z21transpose_kernel_tileP6float2S0_ii,"aw",@nobits
	.sectionflags	@""
	.align	16
.nv.shared._Z21transpose_kernel_tileP6float2S0_ii:
	.zero		9472


//--------------------- .nv.shared._Z22fft_rows_kernel_sharedP6float2i --------------------------
	.section	.nv.shared._Z22fft_rows_kernel_sharedP6float2i,"aw",@nobits
	.sectionflags	@""
	.align	16
	.zero		1024


//--------------------- .nv.shared._Z19fft_rows_kernel_allP6float2i --------------------------
	.section	.nv.shared._Z19fft_rows_kernel_allP6float2i,"aw",@nobits
	.sectionflags	@""
	.align	16
	.zero		1024


//--------------------- .nv.shared._Z31bit_reversal_reorder_kernel_allP6float2S0_Piii --------------------------
	.section	.nv.shared._Z31bit_reversal_reorder_kernel_allP6float2S0_Piii,"aw",@nobits
	.sectionflags	@""
	.align	16
	.zero		1024


//--------------------- .nv.shared._Z13init_fft_dataPhP6float2iiii --------------------------
	.section	.nv.shared._Z13init_fft_dataPhP6float2iiii,"aw",@nobits
	.sectionflags	@""
	.align	16
	.zero		1024


//--------------------- .nv.shared._Z22convert_to_gray_kernelPhS_iii --------------------------
	.section	.nv.shared._Z22convert_to_gray_kernelPhS_iii,"aw",@nobits
	.sectionflags	@""
	.align	16
	.zero		1024


//--------------------- .nv.constant0._Z23convert_to_image_kernelP6float2PhPfiii --------------------------
	.section	.nv.constant0._Z23convert_to_image_kernelP6float2PhPfiii,"a",@progbits
	.sectionflags	@""
	.align	4
.nv.constant0._Z23convert_to_image_kernelP6float2PhPfiii:
	.zero		932


//--------------------- .nv.constant0._Z22compute_max_val_kernelP6float2Pfiii --------------------------
	.section	.nv.constant0._Z22compute_max_val_kernelP6float2Pfiii,"a",@progbits
	.sectionflags	@""
	.align	4
.nv.constant0._Z22compute_max_val_kernelP6float2Pfiii:
	.zero		924


//--------------------- .nv.constant0._Z23center_frequency_kernelP6float2ii --------------------------
	.section	.nv.constant0._Z23center_frequency_kernelP6float2ii,"a",@progbits
	.sectionflags	@""
	.align	4
.nv.constant0._Z23center_frequency_kernelP6float2ii:
	.zero		912


//--------------------- .nv.constant0._Z21transpose_kernel_tileP6float2S0_ii --------------------------
	.section	.nv.constant0._Z21transpose_kernel_tileP6float2S0_ii,"a",@progbits
	.sectionflags	@""
	.align	4
.nv.constant0._Z21transpose_kernel_tileP6float2S0_ii:
	.zero		920


//--------------------- .nv.constant0._Z22fft_rows_kernel_sharedP6float2i --------------------------
	.section	.nv.constant0._Z22fft_rows_kernel_sharedP6float2i,"a",@progbits
	.sectionflags	@""
	.align	4
.nv.constant0._Z22fft_rows_kernel_sharedP6float2i:
	.zero		908


//--------------------- .nv.constant0._Z19fft_rows_kernel_allP6float2i --------------------------
	.section	.nv.constant0._Z19fft_rows_kernel_allP6float2i,"a",@progbits
	.sectionflags	@""
	.align	4
.nv.constant0._Z19fft_rows_kernel_allP6float2i:
	.zero		908


//--------------------- .nv.constant0._Z31bit_reversal_reorder_kernel_allP6float2S0_Piii --------------------------
	.section	.nv.constant0._Z31bit_reversal_reorder_kernel_allP6float2S0_Piii,"a",@progbits
	.sectionflags	@""
	.align	4
.nv.constant0._Z31bit_reversal_reorder_kernel_allP6float2S0_Piii:
	.zero		928


//--------------------- .nv.constant0._Z13init_fft_dataPhP6float2iiii --------------------------
	.section	.nv.constant0._Z13init_fft_dataPhP6float2iiii,"a",@progbits
	.sectionflags	@""
	.align	4
.nv.constant0._Z13init_fft_dataPhP6float2iiii:
	.zero		928


//--------------------- .nv.constant0._Z22convert_to_gray_kernelPhS_iii --------------------------
	.section	.nv.constant0._Z22convert_to_gray_kernelPhS_iii,"a",@progbits
	.sectionflags	@""
	.align	4
.nv.constant0._Z22convert_to_gray_kernelPhS_iii:
	.zero		924


//--------------------- SYMBOLS --------------------------

	.type		.nv.reservedSmem.offset0,@object
	.size		.nv.reservedSmem.offset0,0x4
	.type		.nv.reservedSmem.cap,@object
	.size		.nv.reservedSmem.cap,0x4
